	.target	sm_100a

	.elftype	@"ET_EXEC"


//--------------------- .note.nv.tkinfo           --------------------------
	.section	.note.nv.tkinfo,"",@"SHT_NOTE"
	.sectionflags	@"SHF_NOTE_NV_TKINFO"
	.tkinfo
        /*0018*/ 	.word	0x00000002
        /*0030*/ 	.string	""
        /*0030*/ 	.string	"ptxas"
        /*0030*/ 	.string	"Cuda compilation tools, release 13.0, V13.0.88"
        /*0030*/ 	.string	"Build cuda_13.0.r13.0/compiler.36424714_0"
        /*0030*/ 	.string	"-arch sm_100a -m 64 "



//--------------------- .note.nv.cuinfo           --------------------------
	.section	.note.nv.cuinfo,"",@"SHT_NOTE"
	.sectionflags	@"SHF_NOTE_NV_CUINFO"
        /*0018*/ 	.short	0x0002
        /*001a*/ 	.short	0x0064
        /*001c*/ 	.short	0x0082
	.zero		2


//--------------------- .nv.info                  --------------------------
	.section	.nv.info,"",@"SHT_CUDA_INFO"
	.align	4


	//----- nvinfo : EIATTR_REGCOUNT
	.align		4
        /*0000*/ 	.byte	0x04, 0x2f
        /*0002*/ 	.short	(.L_19 - .L_18)
	.align		4
.L_18:
        /*0004*/ 	.word	index@(_ZN7cutlass13device_kernelINS_4gemm6kernel13GemmUniversalIN4cute5tupleIJiiiiEEENS1_10collective13CollectiveMmaINS1_35MainloopSm100TmaUmmaWarpSpecializedILi2ELi2ELi4ENS5_IJNS4_1CILi1EEESB_SB_EEEEENS5_IJNSA_ILi128EEESE_NSA_ILi32EEEEEENS_10bfloat16_tENS5_IJlSB_lEEESH_SI_NS4_8TiledMMAINS4_8MMA_AtomIJNS4_20SM100_MMA_F16BF16_SSISH_SH_fLi128ELi128ELNS4_4UMMA5MajorE0ELSN_0ELNSM_7ScaleInE0ELSO_0EEEEEENS4_6LayoutISC_NS5_IJNSA_ILi0EEESS_SS_EEEEENS5_IJNS4_10UnderscoreESV_SV_EEEEENS4_13SM90_TMA_LOADENS4_14ComposedLayoutINS4_7SwizzleILi2ELi4ELi3EEENS4_18smem_ptr_flag_bitsILi16EEENSR_INS5_IJNSA_ILi8EEESF_EEENS5_IJSF_SB_EEEEEEEvNS4_8identityESY_S18_vS19_EENS_8epilogue10collective18CollectiveEpilogueINS1B_23Sm100TmaWarpSpecializedILi4ELi2ELi32ELb1ELb0EEEJSG_NS5_IJNSR_ISE_SB_EENSR_ISF_SB_EEEEESH_SI_SH_SI_NS1B_6fusion15FusionCallbacksIS1F_NS1J_17LinearCombinationISH_fSH_fLNS_15FloatRoundStyleE2EEESG_S1I_JEEENS4_5SM1004TMEM4LOAD26SM100_TMEM_LOAD_32dp32b32xESY_S18_NS4_39AutoVectorizingCopyWithAssumedAlignmentILi128EEENS4_14SM90_TMA_STOREES18_S1U_S1U_EEEvvEEEEvNT_6ParamsE)
        /*0008*/ 	.word	0x0000006e


	//----- nvinfo : EIATTR_FRAME_SIZE
	.align		4
.L_19:
        /*000c*/ 	.byte	0x04, 0x11
        /*000e*/ 	.short	(.L_21 - .L_20)
	.align		4
.L_20:
        /*0010*/ 	.word	index@($__internal_2_$__cuda_sm10x_tcgen05_guardrail_trap_unallocated_columns_being_dealloced)
        /*0014*/ 	.word	0x00000000


	//----- nvinfo : EIATTR_FRAME_SIZE
	.align		4
.L_21:
        /*0018*/ 	.byte	0x04, 0x11
        /*001a*/ 	.short	(.L_23 - .L_22)
	.align		4
.L_22:
        /*001c*/ 	.word	index@($__internal_1_$__cuda_sm10x_tcgen05_guardrail_trap_phase_invalid_during_alloc)
        /*0020*/ 	.word	0x00000000


	//----- nvinfo : EIATTR_FRAME_SIZE
	.align		4
.L_23:
        /*0024*/ 	.byte	0x04, 0x11
        /*0026*/ 	.short	(.L_25 - .L_24)
	.align		4
.L_24:
        /*0028*/ 	.word	index@($__internal_0_$__cuda_sm10x_tcgen05_guardrail_trap_col_being_dealloced_not_returned_by_alloc)
        /*002c*/ 	.word	0x00000000


	//----- nvinfo : EIATTR_FRAME_SIZE
	.align		4
.L_25:
        /*0030*/ 	.byte	0x04, 0x11
        /*0032*/ 	.short	(.L_27 - .L_26)
	.align		4
.L_26:
        /*0034*/ 	.word	index@(_ZN7cutlass13device_kernelINS_4gemm6kernel13GemmUniversalIN4cute5tupleIJiiiiEEENS1_10collective13CollectiveMmaINS1_35MainloopSm100TmaUmmaWarpSpecializedILi2ELi2ELi4ENS5_IJNS4_1CILi1EEESB_SB_EEEEENS5_IJNSA_ILi128EEESE_NSA_ILi32EEEEEENS_10bfloat16_tENS5_IJlSB_lEEESH_SI_NS4_8TiledMMAINS4_8MMA_AtomIJNS4_20SM100_MMA_F16BF16_SSISH_SH_fLi128ELi128ELNS4_4UMMA5MajorE0ELSN_0ELNSM_7ScaleInE0ELSO_0EEEEEENS4_6LayoutISC_NS5_IJNSA_ILi0EEESS_SS_EEEEENS5_IJNS4_10UnderscoreESV_SV_EEEEENS4_13SM90_TMA_LOADENS4_14ComposedLayoutINS4_7SwizzleILi2ELi4ELi3EEENS4_18smem_ptr_flag_bitsILi16EEENSR_INS5_IJNSA_ILi8EEESF_EEENS5_IJSF_SB_EEEEEEEvNS4_8identityESY_S18_vS19_EENS_8epilogue10collective18CollectiveEpilogueINS1B_23Sm100TmaWarpSpecializedILi4ELi2ELi32ELb1ELb0EEEJSG_NS5_IJNSR_ISE_SB_EENSR_ISF_SB_EEEEESH_SI_SH_SI_NS1B_6fusion15FusionCallbacksIS1F_NS1J_17LinearCombinationISH_fSH_fLNS_15FloatRoundStyleE2EEESG_S1I_JEEENS4_5SM1004TMEM4LOAD26SM100_TMEM_LOAD_32dp32b32xESY_S18_NS4_39AutoVectorizingCopyWithAssumedAlignmentILi128EEENS4_14SM90_TMA_STOREES18_S1U_S1U_EEEvvEEEEvNT_6ParamsE)
        /*0038*/ 	.word	0x00000000


	//----- nvinfo : EIATTR_MIN_STACK_SIZE
	.align		4
.L_27:
        /*003c*/ 	.byte	0x04, 0x12
        /*003e*/ 	.short	(.L_29 - .L_28)
	.align		4
.L_28:
        /*0040*/ 	.word	index@(_ZN7cutlass13device_kernelINS_4gemm6kernel13GemmUniversalIN4cute5tupleIJiiiiEEENS1_10collective13CollectiveMmaINS1_35MainloopSm100TmaUmmaWarpSpecializedILi2ELi2ELi4ENS5_IJNS4_1CILi1EEESB_SB_EEEEENS5_IJNSA_ILi128EEESE_NSA_ILi32EEEEEENS_10bfloat16_tENS5_IJlSB_lEEESH_SI_NS4_8TiledMMAINS4_8MMA_AtomIJNS4_20SM100_MMA_F16BF16_SSISH_SH_fLi128ELi128ELNS4_4UMMA5MajorE0ELSN_0ELNSM_7ScaleInE0ELSO_0EEEEEENS4_6LayoutISC_NS5_IJNSA_ILi0EEESS_SS_EEEEENS5_IJNS4_10UnderscoreESV_SV_EEEEENS4_13SM90_TMA_LOADENS4_14ComposedLayoutINS4_7SwizzleILi2ELi4ELi3EEENS4_18smem_ptr_flag_bitsILi16EEENSR_INS5_IJNSA_ILi8EEESF_EEENS5_IJSF_SB_EEEEEEEvNS4_8identityESY_S18_vS19_EENS_8epilogue10collective18CollectiveEpilogueINS1B_23Sm100TmaWarpSpecializedILi4ELi2ELi32ELb1ELb0EEEJSG_NS5_IJNSR_ISE_SB_EENSR_ISF_SB_EEEEESH_SI_SH_SI_NS1B_6fusion15FusionCallbacksIS1F_NS1J_17LinearCombinationISH_fSH_fLNS_15FloatRoundStyleE2EEESG_S1I_JEEENS4_5SM1004TMEM4LOAD26SM100_TMEM_LOAD_32dp32b32xESY_S18_NS4_39AutoVectorizingCopyWithAssumedAlignmentILi128EEENS4_14SM90_TMA_STOREES18_S1U_S1U_EEEvvEEEEvNT_6ParamsE)
        /*0044*/ 	.word	0x00000000
.L_29:


//--------------------- .nv.compat                --------------------------
	.section	.nv.compat,"",@"SHT_CUDA_COMPAT_INFO"
	.align	4
        /*0000*/ 	.byte	0x02, 0x09, 0x01, 0x00, 0x02, 0x02, 0x02, 0x00, 0x02, 0x05, 0x05, 0x00, 0x03, 0x07, 0x01, 0x01
        /*0010*/ 	.byte	0x02, 0x03, 0x01, 0x00, 0x02, 0x06, 0x01, 0x00, 0x04, 0x0b, 0x08, 0x00, 0x09, 0x00, 0x00, 0x00
        /*0020*/ 	.byte	0x00, 0x00, 0x00, 0x00


//--------------------- .nv.info._ZN7cutlass13device_kernelINS_4gemm6kernel13GemmUniversalIN4cute5tupleIJiiiiEEENS1_10collective13CollectiveMmaINS1_35MainloopSm100TmaUmmaWarpSpecializedILi2ELi2ELi4ENS5_IJNS4_1CILi1EEESB_SB_EEEEENS5_IJNSA_ILi128EEESE_NSA_ILi32EEEEEENS_10bfloat16_tENS5_IJlSB_lEEESH_SI_NS4_8TiledMMAINS4_8MMA_AtomIJNS4_20SM100_MMA_F16BF16_SSISH_SH_fLi128ELi128ELNS4_4UMMA5MajorE0ELSN_0ELNSM_7ScaleInE0ELSO_0EEEEEENS4_6LayoutISC_NS5_IJNSA_ILi0EEESS_SS_EEEEENS5_IJNS4_10UnderscoreESV_SV_EEEEENS4_13SM90_TMA_LOADENS4_14ComposedLayoutINS4_7SwizzleILi2ELi4ELi3EEENS4_18smem_ptr_flag_bitsILi16EEENSR_INS5_IJNSA_ILi8EEESF_EEENS5_IJSF_SB_EEEEEEEvNS4_8identityESY_S18_vS19_EENS_8epilogue10collective18CollectiveEpilogueINS1B_23Sm100TmaWarpSpecializedILi4ELi2ELi32ELb1ELb0EEEJSG_NS5_IJNSR_ISE_SB_EENSR_ISF_SB_EEEEESH_SI_SH_SI_NS1B_6fusion15FusionCallbacksIS1F_NS1J_17LinearCombinationISH_fSH_fLNS_15FloatRoundStyleE2EEESG_S1I_JEEENS4_5SM1004TMEM4LOAD26SM100_TMEM_LOAD_32dp32b32xESY_S18_NS4_39AutoVectorizingCopyWithAssumedAlignmentILi128EEENS4_14SM90_TMA_STOREES18_S1U_S1U_EEEvvEEEEvNT_6ParamsE --------------------------
	.section	.nv.info._ZN7cutlass13device_kernelINS_4gemm6kernel13GemmUniversalIN4cute5tupleIJiiiiEEENS1_10collective13CollectiveMmaINS1_35MainloopSm100TmaUmmaWarpSpecializedILi2ELi2ELi4ENS5_IJNS4_1CILi1EEESB_SB_EEEEENS5_IJNSA_ILi128EEESE_NSA_ILi32EEEEEENS_10bfloat16_tENS5_IJlSB_lEEESH_SI_NS4_8TiledMMAINS4_8MMA_AtomIJNS4_20SM100_MMA_F16BF16_SSISH_SH_fLi128ELi128ELNS4_4UMMA5MajorE0ELSN_0ELNSM_7ScaleInE0ELSO_0EEEEEENS4_6LayoutISC_NS5_IJNSA_ILi0EEESS_SS_EEEEENS5_IJNS4_10UnderscoreESV_SV_EEEEENS4_13SM90_TMA_LOADENS4_14ComposedLayoutINS4_7SwizzleILi2ELi4ELi3EEENS4_18smem_ptr_flag_bitsILi16EEENSR_INS5_IJNSA_ILi8EEESF_EEENS5_IJSF_SB_EEEEEEEvNS4_8identityESY_S18_vS19_EENS_8epilogue10collective18CollectiveEpilogueINS1B_23Sm100TmaWarpSpecializedILi4ELi2ELi32ELb1ELb0EEEJSG_NS5_IJNSR_ISE_SB_EENSR_ISF_SB_EEEEESH_SI_SH_SI_NS1B_6fusion15FusionCallbacksIS1F_NS1J_17LinearCombinationISH_fSH_fLNS_15FloatRoundStyleE2EEESG_S1I_JEEENS4_5SM1004TMEM4LOAD26SM100_TMEM_LOAD_32dp32b32xESY_S18_NS4_39AutoVectorizingCopyWithAssumedAlignmentILi128EEENS4_14SM90_TMA_STOREES18_S1U_S1U_EEEvvEEEEvNT_6ParamsE,"",@"SHT_CUDA_INFO"
	.sectionflags	@""
	.align	4


	//----- nvinfo : EIATTR_CUDA_API_VERSION
	.align		4
        /*0000*/ 	.byte	0x04, 0x37
        /*0002*/ 	.short	(.L_31 - .L_30)
.L_30:
        /*0004*/ 	.word	0x00000082


	//----- nvinfo : EIATTR_KPARAM_INFO
	.align		4
.L_31:
        /*0008*/ 	.byte	0x04, 0x17
        /*000a*/ 	.short	(.L_33 - .L_32)
.L_32:
        /*000c*/ 	.word	0x00000000
        /*0010*/ 	.short	0x0000
        /*0012*/ 	.short	0x0000
        /*0014*/ 	.byte	0x00, 0xf0, 0x01, 0x20


	//----- nvinfo : EIATTR_AT_ENTRY_FRAGMENTS
	.align		4
.L_33:
        /*0018*/ 	.byte	0x04, 0x4f
        /*001a*/ 	.short	(.L_35 - .L_34)


	//   ....[0]....
.L_34:
        /*001c*/ 	.word	0x00000006


	//----- nvinfo : EIATTR_RESERVED_SMEM_USED
	.align		4
.L_35:
        /*0020*/ 	.byte	0x01, 0x41
	.zero		2


	//----- nvinfo : EIATTR_SPARSE_MMA_MASK
	.align		4
        /*0024*/ 	.byte	0x03, 0x50
        /*0026*/ 	.short	0x0000


	//----- nvinfo : EIATTR_TCGEN05_1CTA_USED
	.align		4
        /*0028*/ 	.byte	0x01, 0x51
	.zero		2


	//----- nvinfo : EIATTR_MAXREG_COUNT
	.align		4
        /*002c*/ 	.byte	0x03, 0x1b
        /*002e*/ 	.short	0x00ff


	//----- nvinfo : EIATTR_NUM_BARRIERS
	.align		4
        /*0030*/ 	.byte	0x02, 0x4c
        /*0032*/ 	.byte	0x07
	.zero		1


	//----- nvinfo : EIATTR_EXTERNS
	.align		4
        /*0034*/ 	.byte	0x04, 0x0f
        /*0036*/ 	.short	(.L_37 - .L_36)


	//   ....[0]....
	.align		4
.L_36:
        /*0038*/ 	.word	index@(__assertfail)


	//----- nvinfo : EIATTR_MERCURY_ISA_VERSION
	.align		4
.L_37:
        /*003c*/ 	.byte	0x03, 0x5f
        /*003e*/ 	.short	0x0101


	//----- nvinfo : EIATTR_INT_WARP_WIDE_INSTR_OFFSETS
	.align		4
        /*0040*/ 	.byte	0x04, 0x31
        /*0042*/ 	.short	(.L_39 - .L_38)


	//   ....[0]....
.L_38:
        /*0044*/ 	.word	0x00001d80


	//   ....[1]....
        /*0048*/ 	.word	0x000035c0


	//   ....[2]....
        /*004c*/ 	.word	0x000035f0


	//   ....[3]....
        /*0050*/ 	.word	0x00003640


	//   ....[4]....
        /*0054*/ 	.word	0x00003f60


	//   ....[5]....
        /*0058*/ 	.word	0x00003fc0


	//   ....[6]....
        /*005c*/ 	.word	0x000040a0


	//   ....[7]....
        /*0060*/ 	.word	0x00004110


	//   ....[8]....
        /*0064*/ 	.word	0x00004220


	//   ....[9]....
        /*0068*/ 	.word	0x000042b0


	//   ....[10]....
        /*006c*/ 	.word	0x00004480


	//   ....[11]....
        /*0070*/ 	.word	0x000045e0


	//----- nvinfo : EIATTR_COOP_GROUP_MASK_REGIDS
	.align		4
.L_39:
        /*0074*/ 	.byte	0x04, 0x29
        /*0076*/ 	.short	(.L_41 - .L_40)


	//   ....[0]....
.L_40:
        /*0078*/ 	.word	0xffffffff


	//   ....[1]....
        /*007c*/ 	.word	0xffffffff


	//   ....[2]....
        /*0080*/ 	.word	0xffffffff


	//   ....[3]....
        /*0084*/ 	.word	0xffffffff


	//   ....[4]....
        /*0088*/ 	.word	0xffffffff


	//   ....[5]....
        /*008c*/ 	.word	0xffffffff


	//   ....[6]....
        /*0090*/ 	.word	0xffffffff


	//   ....[7]....
        /*0094*/ 	.word	0xffffffff


	//   ....[8]....
        /*0098*/ 	.word	0xffffffff


	//   ....[9]....
        /*009c*/ 	.word	0xffffffff


	//   ....[10]....
        /*00a0*/ 	.word	0xffffffff


	//   ....[11]....
        /*00a4*/ 	.word	0xffffffff


	//   ....[12]....
        /*00a8*/ 	.word	0xffffffff


	//----- nvinfo : EIATTR_COOP_GROUP_INSTR_OFFSETS
	.align		4
.L_41:
        /*00ac*/ 	.byte	0x04, 0x28
        /*00ae*/ 	.short	(.L_43 - .L_42)


	//   ....[0]....
.L_42:
        /*00b0*/ 	.word	0x00000090


	//   ....[1]....
        /*00b4*/ 	.word	0x000004d0


	//   ....[2]....
        /*00b8*/ 	.word	0x00000600


	//   ....[3]....
        /*00bc*/ 	.word	0x000007a0


	//   ....[4]....
        /*00c0*/ 	.word	0x000008a0


	//   ....[5]....
        /*00c4*/ 	.word	0x00000a10


	//   ....[6]....
        /*00c8*/ 	.word	0x00000bb0


	//   ....[7]....
        /*00cc*/ 	.word	0x00001c60


	//   ....[8]....
        /*00d0*/ 	.word	0x00002920


	//   ....[9]....
        /*00d4*/ 	.word	0x00002b30


	//   ....[10]....
        /*00d8*/ 	.word	0x00002b60


	//   ....[11]....
        /*00dc*/ 	.word	0x000034b0


	//   ....[12]....
        /*00e0*/ 	.word	0x000036e0


	//----- nvinfo : EIATTR_VRC_CTA_INIT_COUNT
	.align		4
.L_43:
        /*00e4*/ 	.byte	0x02, 0x4a
        /*00e6*/ 	.byte	0x80
	.zero		1


	//----- nvinfo : EIATTR_SYSCALL_OFFSETS
	.align		4
        /*00e8*/ 	.byte	0x04, 0x46
        /*00ea*/ 	.short	(.L_45 - .L_44)


	//   ....[0]....
.L_44:
        /*00ec*/ 	.word	0x00005060


	//   ....[1]....
        /*00f0*/ 	.word	0x00005150


	//   ....[2]....
        /*00f4*/ 	.word	0x000058c0


	//   ....[3]....
        /*00f8*/ 	.word	0x00006540


	//   ....[4]....
        /*00fc*/ 	.word	0x00007190


	//   ....[5]....
        /*0100*/ 	.word	0x00007de0


	//----- nvinfo : EIATTR_MBARRIER_INSTR_OFFSETS
	.align		4
.L_45:
        /*0104*/ 	.byte	0x04, 0x39
        /*0106*/ 	.short	(.L_47 - .L_46)


	//   ....[0]....
.L_46:
        /*0108*/ 	.word	0x000005b0
        /*010c*/ 	.word	0x000000ff
        /*0110*/ 	.word	0x00000000
        /*0114*/ 	.short	0x0100
        /*0116*/ 	.byte	0x05
	.zero		1


	//   ....[1]....
        /*0118*/ 	.word	0x000005c0
        /*011c*/ 	.word	0x000000ff
        /*0120*/ 	.word	0x00000010
        /*0124*/ 	.short	0x0100
        /*0126*/ 	.byte	0x05
	.zero		1


	//   ....[2]....
        /*0128*/ 	.word	0x000005d0
        /*012c*/ 	.word	0x000000ff
        /*0130*/ 	.word	0x00000008
        /*0134*/ 	.short	0x0100
        /*0136*/ 	.byte	0x05
	.zero		1


	//   ....[3]....
        /*0138*/ 	.word	0x000005e0
        /*013c*/ 	.word	0x000000ff
        /*0140*/ 	.word	0x00000018
        /*0144*/ 	.short	0x0100
        /*0146*/ 	.byte	0x05
	.zero		1


	//   ....[4]....
        /*0148*/ 	.word	0x00000710
        /*014c*/ 	.word	0x000000ff
        /*0150*/ 	.word	0x00000020
        /*0154*/ 	.short	0x0100
        /*0156*/ 	.byte	0x07
	.zero		1


	//   ....[5]....
        /*0158*/ 	.word	0x00000720
        /*015c*/ 	.word	0x000000ff
        /*0160*/ 	.word	0x00000040
        /*0164*/ 	.short	0x0100
        /*0166*/ 	.byte	0x07
	.zero		1


	//   ....[6]....
        /*0168*/ 	.word	0x00000730
        /*016c*/ 	.word	0x000000ff
        /*0170*/ 	.word	0x00000028
        /*0174*/ 	.short	0x0100
        /*0176*/ 	.byte	0x07
	.zero		1


	//   ....[7]....
        /*0178*/ 	.word	0x00000740
        /*017c*/ 	.word	0x000000ff
        /*0180*/ 	.word	0x00000048
        /*0184*/ 	.short	0x0100
        /*0186*/ 	.byte	0x07
	.zero		1


	//   ....[8]....
        /*0188*/ 	.word	0x00000750
        /*018c*/ 	.word	0x000000ff
        /*0190*/ 	.word	0x00000030
        /*0194*/ 	.short	0x0100
        /*0196*/ 	.byte	0x07
	.zero		1


	//   ....[9]....
        /*0198*/ 	.word	0x00000760
        /*019c*/ 	.word	0x000000ff
        /*01a0*/ 	.word	0x00000050
        /*01a4*/ 	.short	0x0100
        /*01a6*/ 	.byte	0x07
	.zero		1


	//   ....[10]....
        /*01a8*/ 	.word	0x00000770
        /*01ac*/ 	.word	0x000000ff
        /*01b0*/ 	.word	0x00000038
        /*01b4*/ 	.short	0x0100
        /*01b6*/ 	.byte	0x07
	.zero		1


	//   ....[11]....
        /*01b8*/ 	.word	0x00000780
        /*01bc*/ 	.word	0x000000ff
        /*01c0*/ 	.word	0x00000058
        /*01c4*/ 	.short	0x0100
        /*01c6*/ 	.byte	0x07
	.zero		1


	//   ....[12]....
        /*01c8*/ 	.word	0x00000870
        /*01cc*/ 	.word	0x000000ff
        /*01d0*/ 	.word	0x00000060
        /*01d4*/ 	.short	0x0100
        /*01d6*/ 	.byte	0x05
	.zero		1


	//   ....[13]....
        /*01d8*/ 	.word	0x00000880
        /*01dc*/ 	.word	0x000000ff
        /*01e0*/ 	.word	0x00000068
        /*01e4*/ 	.short	0x0100
        /*01e6*/ 	.byte	0x05
	.zero		1


	//   ....[14]....
        /*01e8*/ 	.word	0x000009c0
        /*01ec*/ 	.word	0x000000ff
        /*01f0*/ 	.word	0x00000070
        /*01f4*/ 	.short	0x0100
        /*01f6*/ 	.byte	0x05
	.zero		1


	//   ....[15]....
        /*01f8*/ 	.word	0x000009d0
        /*01fc*/ 	.word	0x000000ff
        /*0200*/ 	.word	0x00000080
        /*0204*/ 	.short	0x0100
        /*0206*/ 	.byte	0x05
	.zero		1


	//   ....[16]....
        /*0208*/ 	.word	0x000009e0
        /*020c*/ 	.word	0x000000ff
        /*0210*/ 	.word	0x00000078
        /*0214*/ 	.short	0x0100
        /*0216*/ 	.byte	0x05
	.zero		1


	//   ....[17]....
        /*0218*/ 	.word	0x000009f0
        /*021c*/ 	.word	0x000000ff
        /*0220*/ 	.word	0x00000088
        /*0224*/ 	.short	0x0100
        /*0226*/ 	.byte	0x05
	.zero		1


	//   ....[18]....
        /*0228*/ 	.word	0x00000b20
        /*022c*/ 	.word	0x000000ff
        /*0230*/ 	.word	0x00000090
        /*0234*/ 	.short	0x0100
        /*0236*/ 	.byte	0x07
	.zero		1


	//   ....[19]....
        /*0238*/ 	.word	0x00000b30
        /*023c*/ 	.word	0x000000ff
        /*0240*/ 	.word	0x000000b0
        /*0244*/ 	.short	0x0100
        /*0246*/ 	.byte	0x07
	.zero		1


	//   ....[20]....
        /*0248*/ 	.word	0x00000b40
        /*024c*/ 	.word	0x000000ff
        /*0250*/ 	.word	0x00000098
        /*0254*/ 	.short	0x0100
        /*0256*/ 	.byte	0x07
	.zero		1


	//   ....[21]....
        /*0258*/ 	.word	0x00000b50
        /*025c*/ 	.word	0x000000ff
        /*0260*/ 	.word	0x000000b8
        /*0264*/ 	.short	0x0100
        /*0266*/ 	.byte	0x07
	.zero		1


	//   ....[22]....
        /*0268*/ 	.word	0x00000b60
        /*026c*/ 	.word	0x000000ff
        /*0270*/ 	.word	0x000000a0
        /*0274*/ 	.short	0x0100
        /*0276*/ 	.byte	0x07
	.zero		1


	//   ....[23]....
        /*0278*/ 	.word	0x00000b70
        /*027c*/ 	.word	0x000000ff
        /*0280*/ 	.word	0x000000c0
        /*0284*/ 	.short	0x0100
        /*0286*/ 	.byte	0x07
	.zero		1


	//   ....[24]....
        /*0288*/ 	.word	0x00000b80
        /*028c*/ 	.word	0x000000ff
        /*0290*/ 	.word	0x000000a8
        /*0294*/ 	.short	0x0100
        /*0296*/ 	.byte	0x07
	.zero		1


	//   ....[25]....
        /*0298*/ 	.word	0x00000b90
        /*029c*/ 	.word	0x000000ff
        /*02a0*/ 	.word	0x000000c8
        /*02a4*/ 	.short	0x0100
        /*02a6*/ 	.byte	0x07
	.zero		1


	//   ....[26]....
        /*02a8*/ 	.word	0x00000c80
        /*02ac*/ 	.word	0x000000ff
        /*02b0*/ 	.word	0x000000d0
        /*02b4*/ 	.short	0x0100
        /*02b6*/ 	.byte	0x05
	.zero		1


	//   ....[27]....
        /*02b8*/ 	.word	0x00000c90
        /*02bc*/ 	.word	0x000000ff
        /*02c0*/ 	.word	0x000000e0
        /*02c4*/ 	.short	0x0100
        /*02c6*/ 	.byte	0x05
	.zero		1


	//   ....[28]....
        /*02c8*/ 	.word	0x00000ca0
        /*02cc*/ 	.word	0x000000ff
        /*02d0*/ 	.word	0x000000d8
        /*02d4*/ 	.short	0x0100
        /*02d6*/ 	.byte	0x05
	.zero		1


	//   ....[29]....
        /*02d8*/ 	.word	0x00000cb0
        /*02dc*/ 	.word	0x000000ff
        /*02e0*/ 	.word	0x000000e8
        /*02e4*/ 	.short	0x0100
        /*02e6*/ 	.byte	0x05
	.zero		1


	//   ....[30]....
        /*02e8*/ 	.word	0x00001580
        /*02ec*/ 	.word	0x00000002
        /*02f0*/ 	.word	0x000000e0
        /*02f4*/ 	.short	0x010a
        /*02f6*/ 	.byte	0xff
	.zero		1


	//   ....[31]....
        /*02f8*/ 	.word	0x000015b0
        /*02fc*/ 	.word	0x00000002
        /*0300*/ 	.word	0x000000d0
        /*0304*/ 	.short	0x0101
        /*0306*/ 	.byte	0xff
	.zero		1


	//   ....[32]....
        /*0308*/ 	.word	0x00001680
        /*030c*/ 	.word	0x000000ff
        /*0310*/ 	.word	0x00000010
        /*0314*/ 	.short	0x010a
        /*0316*/ 	.byte	0x08
	.zero		1


	//   ....[33]....
        /*0318*/ 	.word	0x00001720
        /*031c*/ 	.word	0x000000ff
        /*0320*/ 	.word	0x00000010
        /*0324*/ 	.short	0x010a
        /*0326*/ 	.byte	0x21
	.zero		1


	//   ....[34]....
        /*0328*/ 	.word	0x00001880
        /*032c*/ 	.word	0x000000ff
        /*0330*/ 	.word	0x00000010
        /*0334*/ 	.short	0x010a
        /*0336*/ 	.byte	0x08
	.zero		1


	//   ....[35]....
        /*0338*/ 	.word	0x00001970
        /*033c*/ 	.word	0x000000ff
        /*0340*/ 	.word	0x00000068
        /*0344*/ 	.short	0x0101
        /*0346*/ 	.byte	0x04
	.zero		1


	//   ....[36]....
        /*0348*/ 	.word	0x00001990
        /*034c*/ 	.word	0x000000ff
        /*0350*/ 	.word	0x00000010
        /*0354*/ 	.short	0x010a
        /*0356*/ 	.byte	0x08
	.zero		1


	//   ....[37]....
        /*0358*/ 	.word	0x00001a10
        /*035c*/ 	.word	0x000000ff
        /*0360*/ 	.word	0x00000010
        /*0364*/ 	.short	0x010a
        /*0366*/ 	.byte	0x11
	.zero		1


	//   ....[38]....
        /*0368*/ 	.word	0x00001b70
        /*036c*/ 	.word	0x000000ff
        /*0370*/ 	.word	0x00000010
        /*0374*/ 	.short	0x010a
        /*0376*/ 	.byte	0x08
	.zero		1


	//   ....[39]....
        /*0378*/ 	.word	0x00001c90
        /*037c*/ 	.word	0x00000002
        /*0380*/ 	.word	0x00000070
        /*0384*/ 	.short	0x010a
        /*0386*/ 	.byte	0xff
	.zero		1


	//   ....[40]....
        /*0388*/ 	.word	0x00001d50
        /*038c*/ 	.word	0x00000002
        /*0390*/ 	.word	0x00000000
        /*0394*/ 	.short	0x0101
        /*0396*/ 	.byte	0xff
	.zero		1


	//   ....[41]....
        /*0398*/ 	.word	0x000022b0
        /*039c*/ 	.word	0x000000ff
        /*03a0*/ 	.word	0x00000000
        /*03a4*/ 	.short	0x010a
        /*03a6*/ 	.byte	0x04
	.zero		1


	//   ....[42]....
        /*03a8*/ 	.word	0x00002350
        /*03ac*/ 	.word	0x00000000
        /*03b0*/ 	.word	0x00000000
        /*03b4*/ 	.short	0x010a
        /*03b6*/ 	.byte	0xff
	.zero		1


	//   ....[43]....
        /*03b8*/ 	.word	0x00002470
        /*03bc*/ 	.word	0x00000000
        /*03c0*/ 	.word	0x000000d0
        /*03c4*/ 	.short	0x010a
        /*03c6*/ 	.byte	0xff
	.zero		1


	//   ....[44]....
        /*03c8*/ 	.word	0x000024e0
        /*03cc*/ 	.word	0x00000000
        /*03d0*/ 	.word	0x00000000
        /*03d4*/ 	.short	0x0101
        /*03d6*/ 	.byte	0xff
	.zero		1


	//   ....[45]....
        /*03d8*/ 	.word	0x00002500
        /*03dc*/ 	.word	0x000000ff
        /*03e0*/ 	.word	0x00000080
        /*03e4*/ 	.short	0x010a
        /*03e6*/ 	.byte	0x05
	.zero		1


	//   ....[46]....
        /*03e8*/ 	.word	0x00002620
        /*03ec*/ 	.word	0x00000000
        /*03f0*/ 	.word	0x00000070
        /*03f4*/ 	.short	0x010a
        /*03f6*/ 	.byte	0xff
	.zero		1


	//   ....[47]....
        /*03f8*/ 	.word	0x00002720
        /*03fc*/ 	.word	0x00000000
        /*0400*/ 	.word	0x00000000
        /*0404*/ 	.short	0x0101
        /*0406*/ 	.byte	0xff
	.zero		1


	//   ....[48]....
        /*0408*/ 	.word	0x000027b0
        /*040c*/ 	.word	0x000000ff
        /*0410*/ 	.word	0x00000080
        /*0414*/ 	.short	0x0106
        /*0416*/ 	.byte	0x05
	.zero		1


	//   ....[49]....
        /*0418*/ 	.word	0x000027d0
        /*041c*/ 	.word	0x000000ff
        /*0420*/ 	.word	0x00000080
        /*0424*/ 	.short	0x010a
        /*0426*/ 	.byte	0x05
	.zero		1


	//   ....[50]....
        /*0428*/ 	.word	0x00002860
        /*042c*/ 	.word	0x000000ff
        /*0430*/ 	.word	0x00000080
        /*0434*/ 	.short	0x0106
        /*0436*/ 	.byte	0x04
	.zero		1


	//   ....[51]....
        /*0438*/ 	.word	0x000028a0
        /*043c*/ 	.word	0x00000000
        /*0440*/ 	.word	0x00000080
        /*0444*/ 	.short	0x010a
        /*0446*/ 	.byte	0xff
	.zero		1


	//   ....[52]....
        /*0448*/ 	.word	0x00002da0
        /*044c*/ 	.word	0x00000000
        /*0450*/ 	.word	0x00000070
        /*0454*/ 	.short	0x010a
        /*0456*/ 	.byte	0xff
	.zero		1


	//   ....[53]....
        /*0458*/ 	.word	0x00002eb0
        /*045c*/ 	.word	0x00000003
        /*0460*/ 	.word	0x00000000
        /*0464*/ 	.short	0x0101
        /*0466*/ 	.byte	0xff
	.zero		1


	//   ....[54]....
        /*0468*/ 	.word	0x00002ec0
        /*046c*/ 	.word	0x000000ff
        /*0470*/ 	.word	0x00000000
        /*0474*/ 	.short	0x010a
        /*0476*/ 	.byte	0x04
	.zero		1


	//   ....[55]....
        /*0478*/ 	.word	0x00002ee0
        /*047c*/ 	.word	0x000000ff
        /*0480*/ 	.word	0x000000b0
        /*0484*/ 	.short	0x010a
        /*0486*/ 	.byte	0x08
	.zero		1


	//   ....[56]....
        /*0488*/ 	.word	0x00002fb0
        /*048c*/ 	.word	0x000000ff
        /*0490*/ 	.word	0x00000000
        /*0494*/ 	.short	0x010a
        /*0496*/ 	.byte	0x07
	.zero		1


	//   ....[57]....
        /*0498*/ 	.word	0x000030f0
        /*049c*/ 	.word	0x000000ff
        /*04a0*/ 	.word	0x00000000
        /*04a4*/ 	.short	0x010a
        /*04a6*/ 	.byte	0x04
	.zero		1


	//   ....[58]....
        /*04a8*/ 	.word	0x000032e0
        /*04ac*/ 	.word	0x000000ff
        /*04b0*/ 	.word	0x00000000
        /*04b4*/ 	.short	0x010a
        /*04b6*/ 	.byte	0x05
	.zero		1


	//   ....[59]....
        /*04b8*/ 	.word	0x00003370
        /*04bc*/ 	.word	0x000000ff
        /*04c0*/ 	.word	0x00000000
        /*04c4*/ 	.short	0x010a
        /*04c6*/ 	.byte	0x05
	.zero		1


	//   ....[60]....
        /*04c8*/ 	.word	0x00003400
        /*04cc*/ 	.word	0x000000ff
        /*04d0*/ 	.word	0x00000000
        /*04d4*/ 	.short	0x010a
        /*04d6*/ 	.byte	0x05
	.zero		1


	//   ....[61]....
        /*04d8*/ 	.word	0x00003490
        /*04dc*/ 	.word	0x000000ff
        /*04e0*/ 	.word	0x00000000
        /*04e4*/ 	.short	0x010a
        /*04e6*/ 	.byte	0x07
	.zero		1


	//   ....[62]....
        /*04e8*/ 	.word	0x00003910
        /*04ec*/ 	.word	0x00000000
        /*04f0*/ 	.word	0x00000070
        /*04f4*/ 	.short	0x010a
        /*04f6*/ 	.byte	0xff
	.zero		1


	//   ....[63]....
        /*04f8*/ 	.word	0x000039d0
        /*04fc*/ 	.word	0x00000000
        /*0500*/ 	.word	0x00000000
        /*0504*/ 	.short	0x0101
        /*0506*/ 	.byte	0xff
	.zero		1


	//   ....[64]....
        /*0508*/ 	.word	0x00003cf0
        /*050c*/ 	.word	0x000000ff
        /*0510*/ 	.word	0x00000068
        /*0514*/ 	.short	0x010a
        /*0516*/ 	.byte	0x07
	.zero		1


	//   ....[65]....
        /*0518*/ 	.word	0x00003ee0
        /*051c*/ 	.word	0x000000ff
        /*0520*/ 	.word	0x00000040
        /*0524*/ 	.short	0x010a
        /*0526*/ 	.byte	0x07
	.zero		1


	//   ....[66]....
        /*0528*/ 	.word	0x00004050
        /*052c*/ 	.word	0x000000ff
        /*0530*/ 	.word	0x00000020
        /*0534*/ 	.short	0x010b
        /*0536*/ 	.byte	0x07
	.zero		1


	//   ....[67]....
        /*0538*/ 	.word	0x00004060
        /*053c*/ 	.word	0x000000ff
        /*0540*/ 	.word	0x00000000
        /*0544*/ 	.short	0x0101
        /*0546*/ 	.byte	0x08
	.zero		1


	//   ....[68]....
        /*0548*/ 	.word	0x00004070
        /*054c*/ 	.word	0x000000ff
        /*0550*/ 	.word	0x00000048
        /*0554*/ 	.short	0x010a
        /*0556*/ 	.byte	0x07
	.zero		1


	//   ....[69]....
        /*0558*/ 	.word	0x000041c0
        /*055c*/ 	.word	0x000000ff
        /*0560*/ 	.word	0x00000028
        /*0564*/ 	.short	0x010b
        /*0566*/ 	.byte	0x07
	.zero		1


	//   ....[70]....
        /*0568*/ 	.word	0x000041d0
        /*056c*/ 	.word	0x000000ff
        /*0570*/ 	.word	0x00000000
        /*0574*/ 	.short	0x0101
        /*0576*/ 	.byte	0x08
	.zero		1


	//   ....[71]....
        /*0578*/ 	.word	0x000041e0
        /*057c*/ 	.word	0x000000ff
        /*0580*/ 	.word	0x00000050
        /*0584*/ 	.short	0x010a
        /*0586*/ 	.byte	0x07
	.zero		1


	//   ....[72]....
        /*0588*/ 	.word	0x00004360
        /*058c*/ 	.word	0x000000ff
        /*0590*/ 	.word	0x00000030
        /*0594*/ 	.short	0x010b
        /*0596*/ 	.byte	0x07
	.zero		1


	//   ....[73]....
        /*0598*/ 	.word	0x000043a0
        /*059c*/ 	.word	0x000000ff
        /*05a0*/ 	.word	0x00000000
        /*05a4*/ 	.short	0x0101
        /*05a6*/ 	.byte	0x08
	.zero		1


	//   ....[74]....
        /*05a8*/ 	.word	0x000043e0
        /*05ac*/ 	.word	0x000000ff
        /*05b0*/ 	.word	0x00000058
        /*05b4*/ 	.short	0x010a
        /*05b6*/ 	.byte	0x07
	.zero		1


	//   ....[75]....
        /*05b8*/ 	.word	0x00004620
        /*05bc*/ 	.word	0x000000ff
        /*05c0*/ 	.word	0x00000038
        /*05c4*/ 	.short	0x010b
        /*05c6*/ 	.byte	0x07
	.zero		1


	//   ....[76]....
        /*05c8*/ 	.word	0x00004640
        /*05cc*/ 	.word	0x000000ff
        /*05d0*/ 	.word	0x00000000
        /*05d4*/ 	.short	0x0101
        /*05d6*/ 	.byte	0x0d
	.zero		1


	//   ....[77]....
        /*05d8*/ 	.word	0x00004670
        /*05dc*/ 	.word	0x000000ff
        /*05e0*/ 	.word	0x00000040
        /*05e4*/ 	.short	0x010a
        /*05e6*/ 	.byte	0x07
	.zero		1


	//   ....[78]....
        /*05e8*/ 	.word	0x00004690
        /*05ec*/ 	.word	0x000000ff
        /*05f0*/ 	.word	0x00000048
        /*05f4*/ 	.short	0x010a
        /*05f6*/ 	.byte	0x07
	.zero		1


	//   ....[79]....
        /*05f8*/ 	.word	0x000046b0
        /*05fc*/ 	.word	0x000000ff
        /*0600*/ 	.word	0x00000050
        /*0604*/ 	.short	0x010a
        /*0606*/ 	.byte	0x07
	.zero		1


	//   ....[80]....
        /*0608*/ 	.word	0x000046f0
        /*060c*/ 	.word	0x00000000
        /*0610*/ 	.word	0x00000058
        /*0614*/ 	.short	0x010a
        /*0616*/ 	.byte	0xff
	.zero		1


	//   ....[81]....
        /*0618*/ 	.word	0x00004a20
        /*061c*/ 	.word	0x00000000
        /*0620*/ 	.word	0x00000070
        /*0624*/ 	.short	0x010a
        /*0626*/ 	.byte	0xff
	.zero		1


	//   ....[82]....
        /*0628*/ 	.word	0x00004b30
        /*062c*/ 	.word	0x00000000
        /*0630*/ 	.word	0x00000000
        /*0634*/ 	.short	0x0101
        /*0636*/ 	.byte	0xff
	.zero		1


	//   ....[83]....
        /*0638*/ 	.word	0x00005580
        /*063c*/ 	.word	0x000000ff
        /*0640*/ 	.word	0x00000020
        /*0644*/ 	.short	0x010a
        /*0646*/ 	.byte	0x30
	.zero		1


	//   ....[84]....
        /*0648*/ 	.word	0x000055c0
        /*064c*/ 	.word	0x00000040
        /*0650*/ 	.word	0x00000090
        /*0654*/ 	.short	0x010a
        /*0656*/ 	.byte	0xff
	.zero		1


	//   ....[85]....
        /*0658*/ 	.word	0x000056b0
        /*065c*/ 	.word	0x000000ff
        /*0660*/ 	.word	0x00000020
        /*0664*/ 	.short	0x010a
        /*0666*/ 	.byte	0x30
	.zero		1


	//   ....[86]....
        /*0668*/ 	.word	0x000057a0
        /*066c*/ 	.word	0x00000040
        /*0670*/ 	.word	0x00000090
        /*0674*/ 	.short	0x010a
        /*0676*/ 	.byte	0xff
	.zero		1


	//   ....[87]....
        /*0678*/ 	.word	0x00006270
        /*067c*/ 	.word	0x00000000
        /*0680*/ 	.word	0x00000000
        /*0684*/ 	.short	0x0101
        /*0686*/ 	.byte	0xff
	.zero		1


	//   ....[88]....
        /*0688*/ 	.word	0x00006280
        /*068c*/ 	.word	0x00000002
        /*0690*/ 	.word	0x00000020
        /*0694*/ 	.short	0x010a
        /*0696*/ 	.byte	0xff
	.zero		1


	//   ....[89]....
        /*0698*/ 	.word	0x00006360
        /*069c*/ 	.word	0x00000002
        /*06a0*/ 	.word	0x00000020
        /*06a4*/ 	.short	0x010a
        /*06a6*/ 	.byte	0xff
	.zero		1


	//   ....[90]....
        /*06a8*/ 	.word	0x00006ec0
        /*06ac*/ 	.word	0x00000048
        /*06b0*/ 	.word	0x00000000
        /*06b4*/ 	.short	0x0101
        /*06b6*/ 	.byte	0xff
	.zero		1


	//   ....[91]....
        /*06b8*/ 	.word	0x00006ee0
        /*06bc*/ 	.word	0x00000000
        /*06c0*/ 	.word	0x00000020
        /*06c4*/ 	.short	0x010a
        /*06c6*/ 	.byte	0xff
	.zero		1


	//   ....[92]....
        /*06c8*/ 	.word	0x00006fb0
        /*06cc*/ 	.word	0x00000000
        /*06d0*/ 	.word	0x00000020
        /*06d4*/ 	.short	0x010a
        /*06d6*/ 	.byte	0xff
	.zero		1


	//   ....[93]....
        /*06d8*/ 	.word	0x00007b10
        /*06dc*/ 	.word	0x00000048
        /*06e0*/ 	.word	0x00000000
        /*06e4*/ 	.short	0x0101
        /*06e6*/ 	.byte	0xff
	.zero		1


	//   ....[94]....
        /*06e8*/ 	.word	0x00007b30
        /*06ec*/ 	.word	0x00000000
        /*06f0*/ 	.word	0x00000020
        /*06f4*/ 	.short	0x010a
        /*06f6*/ 	.byte	0xff
	.zero		1


	//   ....[95]....
        /*06f8*/ 	.word	0x00007c00
        /*06fc*/ 	.word	0x00000000
        /*0700*/ 	.word	0x00000020
        /*0704*/ 	.short	0x010a
        /*0706*/ 	.byte	0xff
	.zero		1


	//   ....[96]....
        /*0708*/ 	.word	0x00007f60
        /*070c*/ 	.word	0x000000ff
        /*0710*/ 	.word	0x00000000
        /*0714*/ 	.short	0x0101
        /*0716*/ 	.byte	0x05
	.zero		1


	//   ....[97]....
        /*0718*/ 	.word	0x000087c0
        /*071c*/ 	.word	0x00000000
        /*0720*/ 	.word	0x00000000
        /*0724*/ 	.short	0x0101
        /*0726*/ 	.byte	0xff
	.zero		1


	//   ....[98]....
        /*0728*/ 	.word	0x00008a30
        /*072c*/ 	.word	0x000000ff
        /*0730*/ 	.word	0x00000000
        /*0734*/ 	.short	0x0101
        /*0736*/ 	.byte	0x04
	.zero		1


	//   ....[99]....
        /*0738*/ 	.word	0x00008a50
        /*073c*/ 	.word	0x00000002
        /*0740*/ 	.word	0x000000e0
        /*0744*/ 	.short	0x010a
        /*0746*/ 	.byte	0xff
	.zero		1


	//   ....[100]....
        /*0748*/ 	.word	0x00008ab0
        /*074c*/ 	.word	0x00000002
        /*0750*/ 	.word	0x00000010
        /*0754*/ 	.short	0x010a
        /*0756*/ 	.byte	0xff
	.zero		1


	//   ....[101]....
        /*0758*/ 	.word	0x00008b10
        /*075c*/ 	.word	0x00000002
        /*0760*/ 	.word	0x00000010
        /*0764*/ 	.short	0x010a
        /*0766*/ 	.byte	0xff
	.zero		1


	//   ....[102]....
        /*0768*/ 	.word	0x00008b60
        /*076c*/ 	.word	0x00000002
        /*0770*/ 	.word	0x00000070
        /*0774*/ 	.short	0x010a
        /*0776*/ 	.byte	0xff
	.zero		1


	//   ....[103]....
        /*0778*/ 	.word	0x00008bc0
        /*077c*/ 	.word	0x00000000
        /*0780*/ 	.word	0x00000000
        /*0784*/ 	.short	0x010a
        /*0786*/ 	.byte	0xff
	.zero		1


	//   ....[104]....
        /*0788*/ 	.word	0x00008c10
        /*078c*/ 	.word	0x00000000
        /*0790*/ 	.word	0x000000d0
        /*0794*/ 	.short	0x010a
        /*0796*/ 	.byte	0xff
	.zero		1


	//   ....[105]....
        /*0798*/ 	.word	0x00008c70
        /*079c*/ 	.word	0x00000000
        /*07a0*/ 	.word	0x00000080
        /*07a4*/ 	.short	0x010a
        /*07a6*/ 	.byte	0xff
	.zero		1


	//   ....[106]....
        /*07a8*/ 	.word	0x00008cc0
        /*07ac*/ 	.word	0x00000000
        /*07b0*/ 	.word	0x00000070
        /*07b4*/ 	.short	0x010a
        /*07b6*/ 	.byte	0xff
	.zero		1


	//   ....[107]....
        /*07b8*/ 	.word	0x00008d20
        /*07bc*/ 	.word	0x00000000
        /*07c0*/ 	.word	0x00000080
        /*07c4*/ 	.short	0x010a
        /*07c6*/ 	.byte	0xff
	.zero		1


	//   ....[108]....
        /*07c8*/ 	.word	0x00008d70
        /*07cc*/ 	.word	0x00000000
        /*07d0*/ 	.word	0x00000070
        /*07d4*/ 	.short	0x010a
        /*07d6*/ 	.byte	0xff
	.zero		1


	//   ....[109]....
        /*07d8*/ 	.word	0x00008dd0
        /*07dc*/ 	.word	0x00000002
        /*07e0*/ 	.word	0x000000b0
        /*07e4*/ 	.short	0x010a
        /*07e6*/ 	.byte	0xff
	.zero		1


	//   ....[110]....
        /*07e8*/ 	.word	0x00008e30
        /*07ec*/ 	.word	0x00000000
        /*07f0*/ 	.word	0x00000000
        /*07f4*/ 	.short	0x010a
        /*07f6*/ 	.byte	0xff
	.zero		1


	//   ....[111]....
        /*07f8*/ 	.word	0x00008e90
        /*07fc*/ 	.word	0x00000000
        /*0800*/ 	.word	0x00000000
        /*0804*/ 	.short	0x010a
        /*0806*/ 	.byte	0xff
	.zero		1


	//   ....[112]....
        /*0808*/ 	.word	0x00008ef0
        /*080c*/ 	.word	0x00000000
        /*0810*/ 	.word	0x00000000
        /*0814*/ 	.short	0x010a
        /*0816*/ 	.byte	0xff
	.zero		1


	//   ....[113]....
        /*0818*/ 	.word	0x00008f50
        /*081c*/ 	.word	0x00000000
        /*0820*/ 	.word	0x00000000
        /*0824*/ 	.short	0x010a
        /*0826*/ 	.byte	0xff
	.zero		1


	//   ....[114]....
        /*0828*/ 	.word	0x00008fb0
        /*082c*/ 	.word	0x00000000
        /*0830*/ 	.word	0x00000000
        /*0834*/ 	.short	0x010a
        /*0836*/ 	.byte	0xff
	.zero		1


	//   ....[115]....
        /*0838*/ 	.word	0x00009000
        /*083c*/ 	.word	0x00000000
        /*0840*/ 	.word	0x00000070
        /*0844*/ 	.short	0x010a
        /*0846*/ 	.byte	0xff
	.zero		1


	//   ....[116]....
        /*0848*/ 	.word	0x00009060
        /*084c*/ 	.word	0x00000000
        /*0850*/ 	.word	0x00000068
        /*0854*/ 	.short	0x010a
        /*0856*/ 	.byte	0xff
	.zero		1


	//   ....[117]....
        /*0858*/ 	.word	0x000090c0
        /*085c*/ 	.word	0x00000000
        /*0860*/ 	.word	0x00000040
        /*0864*/ 	.short	0x010a
        /*0866*/ 	.byte	0xff
	.zero		1


	//   ....[118]....
        /*0868*/ 	.word	0x00009120
        /*086c*/ 	.word	0x00000000
        /*0870*/ 	.word	0x00000048
        /*0874*/ 	.short	0x010a
        /*0876*/ 	.byte	0xff
	.zero		1


	//   ....[119]....
        /*0878*/ 	.word	0x00009180
        /*087c*/ 	.word	0x00000000
        /*0880*/ 	.word	0x00000050
        /*0884*/ 	.short	0x010a
        /*0886*/ 	.byte	0xff
	.zero		1


	//   ....[120]....
        /*0888*/ 	.word	0x000091e0
        /*088c*/ 	.word	0x00000000
        /*0890*/ 	.word	0x00000058
        /*0894*/ 	.short	0x010a
        /*0896*/ 	.byte	0xff
	.zero		1


	//   ....[121]....
        /*0898*/ 	.word	0x00009240
        /*089c*/ 	.word	0x00000000
        /*08a0*/ 	.word	0x00000040
        /*08a4*/ 	.short	0x010a
        /*08a6*/ 	.byte	0xff
	.zero		1


	//   ....[122]....
        /*08a8*/ 	.word	0x000092a0
        /*08ac*/ 	.word	0x00000000
        /*08b0*/ 	.word	0x00000048
        /*08b4*/ 	.short	0x010a
        /*08b6*/ 	.byte	0xff
	.zero		1


	//   ....[123]....
        /*08b8*/ 	.word	0x00009300
        /*08bc*/ 	.word	0x00000000
        /*08c0*/ 	.word	0x00000050
        /*08c4*/ 	.short	0x010a
        /*08c6*/ 	.byte	0xff
	.zero		1


	//   ....[124]....
        /*08c8*/ 	.word	0x00009350
        /*08cc*/ 	.word	0x00000000
        /*08d0*/ 	.word	0x00000070
        /*08d4*/ 	.short	0x010a
        /*08d6*/ 	.byte	0xff
	.zero		1


	//   ....[125]....
        /*08d8*/ 	.word	0x000093b0
        /*08dc*/ 	.word	0x00000002
        /*08e0*/ 	.word	0x00000020
        /*08e4*/ 	.short	0x010a
        /*08e6*/ 	.byte	0xff
	.zero		1


	//   ....[126]....
        /*08e8*/ 	.word	0x00009400
        /*08ec*/ 	.word	0x00000040
        /*08f0*/ 	.word	0x00000090
        /*08f4*/ 	.short	0x010a
        /*08f6*/ 	.byte	0xff
	.zero		1


	//   ....[127]....
        /*08f8*/ 	.word	0x00009450
        /*08fc*/ 	.word	0x00000002
        /*0900*/ 	.word	0x00000020
        /*0904*/ 	.short	0x010a
        /*0906*/ 	.byte	0xff
	.zero		1


	//   ....[128]....
        /*0908*/ 	.word	0x000094a0
        /*090c*/ 	.word	0x00000000
        /*0910*/ 	.word	0x00000020
        /*0914*/ 	.short	0x010a
        /*0916*/ 	.byte	0xff
	.zero		1


	//   ....[129]....
        /*0918*/ 	.word	0x000094f0
        /*091c*/ 	.word	0x00000000
        /*0920*/ 	.word	0x00000020
        /*0924*/ 	.short	0x010a
        /*0926*/ 	.byte	0xff
	.zero		1


	//----- nvinfo : EIATTR_NUM_MBARRIERS
	.align		4
.L_47:
        /*0928*/ 	.byte	0x03, 0x38
        /*092a*/ 	.short	0x001e


	//----- nvinfo : EIATTR_EXIT_INSTR_OFFSETS
	.align		4
        /*092c*/ 	.byte	0x04, 0x1c
        /*092e*/ 	.short	(.L_49 - .L_48)


	//   ....[0]....
.L_48:
        /*0930*/ 	.word	0x00002380


	//   ....[1]....
        /*0934*/ 	.word	0x00002870


	//   ....[2]....
        /*0938*/ 	.word	0x000028d0


	//   ....[3]....
        /*093c*/ 	.word	0x000036f0


	//   ....[4]....
        /*0940*/ 	.word	0x00004720


	//   ....[5]....
        /*0944*/ 	.word	0x00004760


	//   ....[6]....
        /*0948*/ 	.word	0x00008920


	//   ....[7]....
        /*094c*/ 	.word	0x000089a0


	//   ....[8]....
        /*0950*/ 	.word	0x000089d0


	//   ....[9]....
        /*0954*/ 	.word	0x00008a40


	//----- nvinfo : EIATTR_MAX_THREADS
	.align		4
.L_49:
        /*0958*/ 	.byte	0x04, 0x05
        /*095a*/ 	.short	(.L_51 - .L_50)
.L_50:
        /*095c*/ 	.word	0x00000100
        /*0960*/ 	.word	0x00000001
        /*0964*/ 	.word	0x00000001


	//----- nvinfo : EIATTR_CRS_STACK_SIZE
	.align		4
.L_51:
        /*0968*/ 	.byte	0x04, 0x1e
        /*096a*/ 	.short	(.L_53 - .L_52)
.L_52:
        /*096c*/ 	.word	0x00000000


	//----- nvinfo : EIATTR_CBANK_PARAM_SIZE
	.align		4
.L_53:
        /*0970*/ 	.byte	0x03, 0x19
        /*0972*/ 	.short	0x0800


	//----- nvinfo : EIATTR_PARAM_CBANK
	.align		4
        /*0974*/ 	.byte	0x04, 0x0a
        /*0976*/ 	.short	(.L_55 - .L_54)
	.align		4
.L_54:
        /*0978*/ 	.word	index@(.nv.constant0._ZN7cutlass13device_kernelINS_4gemm6kernel13GemmUniversalIN4cute5tupleIJiiiiEEENS1_10collective13CollectiveMmaINS1_35MainloopSm100TmaUmmaWarpSpecializedILi2ELi2ELi4ENS5_IJNS4_1CILi1EEESB_SB_EEEEENS5_IJNSA_ILi128EEESE_NSA_ILi32EEEEEENS_10bfloat16_tENS5_IJlSB_lEEESH_SI_NS4_8TiledMMAINS4_8MMA_AtomIJNS4_20SM100_MMA_F16BF16_SSISH_SH_fLi128ELi128ELNS4_4UMMA5MajorE0ELSN_0ELNSM_7ScaleInE0ELSO_0EEEEEENS4_6LayoutISC_NS5_IJNSA_ILi0EEESS_SS_EEEEENS5_IJNS4_10UnderscoreESV_SV_EEEEENS4_13SM90_TMA_LOADENS4_14ComposedLayoutINS4_7SwizzleILi2ELi4ELi3EEENS4_18smem_ptr_flag_bitsILi16EEENSR_INS5_IJNSA_ILi8EEESF_EEENS5_IJSF_SB_EEEEEEEvNS4_8identityESY_S18_vS19_EENS_8epilogue10collective18CollectiveEpilogueINS1B_23Sm100TmaWarpSpecializedILi4ELi2ELi32ELb1ELb0EEEJSG_NS5_IJNSR_ISE_SB_EENSR_ISF_SB_EEEEESH_SI_SH_SI_NS1B_6fusion15FusionCallbacksIS1F_NS1J_17LinearCombinationISH_fSH_fLNS_15FloatRoundStyleE2EEESG_S1I_JEEENS4_5SM1004TMEM4LOAD26SM100_TMEM_LOAD_32dp32b32xESY_S18_NS4_39AutoVectorizingCopyWithAssumedAlignmentILi128EEENS4_14SM90_TMA_STOREES18_S1U_S1U_EEEvvEEEEvNT_6ParamsE)
        /*097c*/ 	.short	0x0380
        /*097e*/ 	.short	0x0800


	//----- nvinfo : EIATTR_SW_WAR
	.align		4
.L_55:
        /*0980*/ 	.byte	0x04, 0x36
        /*0982*/ 	.short	(.L_57 - .L_56)
.L_56:
        /*0984*/ 	.word	0x00000008
.L_57:


//--------------------- .nv.callgraph             --------------------------
	.section	.nv.callgraph,"",@"SHT_CUDA_CALLGRAPH"
	.align	4
	.sectionentsize	8
	.align		4
        /*0000*/ 	.word	0x00000000
	.align		4
        /*0004*/ 	.word	0xffffffff
	.align		4
        /*0008*/ 	.word	index@(_ZN7cutlass13device_kernelINS_4gemm6kernel13GemmUniversalIN4cute5tupleIJiiiiEEENS1_10collective13CollectiveMmaINS1_35MainloopSm100TmaUmmaWarpSpecializedILi2ELi2ELi4ENS5_IJNS4_1CILi1EEESB_SB_EEEEENS5_IJNSA_ILi128EEESE_NSA_ILi32EEEEEENS_10bfloat16_tENS5_IJlSB_lEEESH_SI_NS4_8TiledMMAINS4_8MMA_AtomIJNS4_20SM100_MMA_F16BF16_SSISH_SH_fLi128ELi128ELNS4_4UMMA5MajorE0ELSN_0ELNSM_7ScaleInE0ELSO_0EEEEEENS4_6LayoutISC_NS5_IJNSA_ILi0EEESS_SS_EEEEENS5_IJNS4_10UnderscoreESV_SV_EEEEENS4_13SM90_TMA_LOADENS4_14ComposedLayoutINS4_7SwizzleILi2ELi4ELi3EEENS4_18smem_ptr_flag_bitsILi16EEENSR_INS5_IJNSA_ILi8EEESF_EEENS5_IJSF_SB_EEEEEEEvNS4_8identityESY_S18_vS19_EENS_8epilogue10collective18CollectiveEpilogueINS1B_23Sm100TmaWarpSpecializedILi4ELi2ELi32ELb1ELb0EEEJSG_NS5_IJNSR_ISE_SB_EENSR_ISF_SB_EEEEESH_SI_SH_SI_NS1B_6fusion15FusionCallbacksIS1F_NS1J_17LinearCombinationISH_fSH_fLNS_15FloatRoundStyleE2EEESG_S1I_JEEENS4_5SM1004TMEM4LOAD26SM100_TMEM_LOAD_32dp32b32xESY_S18_NS4_39AutoVectorizingCopyWithAssumedAlignmentILi128EEENS4_14SM90_TMA_STOREES18_S1U_S1U_EEEvvEEEEvNT_6ParamsE)
	.align		4
        /*000c*/ 	.word	index@(__assertfail)
	.align		4
        /*0010*/ 	.word	0x00000000
	.align		4
        /*0014*/ 	.word	0xfffffffe
	.align		4
        /*0018*/ 	.word	0x00000000
	.align		4
        /*001c*/ 	.word	0xfffffffd
	.align		4
        /*0020*/ 	.word	0x00000000
	.align		4
        /*0024*/ 	.word	0xfffffffc


//--------------------- .nv.constant4             --------------------------
	.section	.nv.constant4,"a",@progbits
	.align	8
	.align		8
.nv.constant4:
        /*0000*/ 	.dword	__assertfail
	.align		8
        /*0008*/ 	.dword	__unnamed_1
	.align		8
        /*0010*/ 	.dword	__unnamed_2
	.align		8
        /*0018*/ 	.dword	_ZN40_INTERNAL_d40b4bac_4_k_cu_04310cb6_318904cuda3std3__45__cpo5beginE
	.align		8
        /*0020*/ 	.dword	_ZN40_INTERNAL_d40b4bac_4_k_cu_04310cb6_318904cuda3std3__45__cpo3endE
	.align		8
        /*0028*/ 	.dword	_ZN40_INTERNAL_d40b4bac_4_k_cu_04310cb6_318904cuda3std3__45__cpo6cbeginE
	.align		8
        /*0030*/ 	.dword	_ZN40_INTERNAL_d40b4bac_4_k_cu_04310cb6_318904cuda3std3__45__cpo4cendE
	.align		8
        /*0038*/ 	.dword	_ZN40_INTERNAL_d40b4bac_4_k_cu_04310cb6_318904cuda3std3__442_GLOBAL__N__d40b4bac_4_k_cu_04310cb6_318906ignoreE
	.align		8
        /*0040*/ 	.dword	_ZN40_INTERNAL_d40b4bac_4_k_cu_04310cb6_318904cuda3std3__419piecewise_constructE
	.align		8
        /*0048*/ 	.dword	_ZN40_INTERNAL_d40b4bac_4_k_cu_04310cb6_318904cuda3std3__48in_placeE
	.align		8
        /*0050*/ 	.dword	_ZN40_INTERNAL_d40b4bac_4_k_cu_04310cb6_318904cuda3std6ranges3__45__cpo4swapE
	.align		8
        /*0058*/ 	.dword	_ZN40_INTERNAL_d40b4bac_4_k_cu_04310cb6_318904cuda3std6ranges3__45__cpo9iter_moveE
	.align		8
        /*0060*/ 	.dword	_ZN40_INTERNAL_d40b4bac_4_k_cu_04310cb6_318904cute7productE
	.align		8
        /*0068*/ 	.dword	_ZN40_INTERNAL_d40b4bac_4_k_cu_04310cb6_318904cute1_E
	.align		8
        /*0070*/ 	.dword	$str$25
	.align		8
        /*0078*/ 	.dword	$str$26
	.align		8
        /*0080*/ 	.dword	$str$27
	.align		8
        /*0088*/ 	.dword	$str$28


//--------------------- .text._ZN7cutlass13device_kernelINS_4gemm6kernel13GemmUniversalIN4cute5tupleIJiiiiEEENS1_10collective13CollectiveMmaINS1_35MainloopSm100TmaUmmaWarpSpecializedILi2ELi2ELi4ENS5_IJNS4_1CILi1EEESB_SB_EEEEENS5_IJNSA_ILi128EEESE_NSA_ILi32EEEEEENS_10bfloat16_tENS5_IJlSB_lEEESH_SI_NS4_8TiledMMAINS4_8MMA_AtomIJNS4_20SM100_MMA_F16BF16_SSISH_SH_fLi128ELi128ELNS4_4UMMA5MajorE0ELSN_0ELNSM_7ScaleInE0ELSO_0EEEEEENS4_6LayoutISC_NS5_IJNSA_ILi0EEESS_SS_EEEEENS5_IJNS4_10UnderscoreESV_SV_EEEEENS4_13SM90_TMA_LOADENS4_14ComposedLayoutINS4_7SwizzleILi2ELi4ELi3EEENS4_18smem_ptr_flag_bitsILi16EEENSR_INS5_IJNSA_ILi8EEESF_EEENS5_IJSF_SB_EEEEEEEvNS4_8identityESY_S18_vS19_EENS_8epilogue10collective18CollectiveEpilogueINS1B_23Sm100TmaWarpSpecializedILi4ELi2ELi32ELb1ELb0EEEJSG_NS5_IJNSR_ISE_SB_EENSR_ISF_SB_EEEEESH_SI_SH_SI_NS1B_6fusion15FusionCallbacksIS1F_NS1J_17LinearCombinationISH_fSH_fLNS_15FloatRoundStyleE2EEESG_S1I_JEEENS4_5SM1004TMEM4LOAD26SM100_TMEM_LOAD_32dp32b32xESY_S18_NS4_39AutoVectorizingCopyWithAssumedAlignmentILi128EEENS4_14SM90_TMA_STOREES18_S1U_S1U_EEEvvEEEEvNT_6ParamsE --------------------------
	.section	.text._ZN7cutlass13device_kernelINS_4gemm6kernel13GemmUniversalIN4cute5tupleIJiiiiEEENS1_10collective13CollectiveMmaINS1_35MainloopSm100TmaUmmaWarpSpecializedILi2ELi2ELi4ENS5_IJNS4_1CILi1EEESB_SB_EEEEENS5_IJNSA_ILi128EEESE_NSA_ILi32EEEEEENS_10bfloat16_tENS5_IJlSB_lEEESH_SI_NS4_8TiledMMAINS4_8MMA_AtomIJNS4_20SM100_MMA_F16BF16_SSISH_SH_fLi128ELi128ELNS4_4UMMA5MajorE0ELSN_0ELNSM_7ScaleInE0ELSO_0EEEEEENS4_6LayoutISC_NS5_IJNSA_ILi0EEESS_SS_EEEEENS5_IJNS4_10UnderscoreESV_SV_EEEEENS4_13SM90_TMA_LOADENS4_14ComposedLayoutINS4_7SwizzleILi2ELi4ELi3EEENS4_18smem_ptr_flag_bitsILi16EEENSR_INS5_IJNSA_ILi8EEESF_EEENS5_IJSF_SB_EEEEEEEvNS4_8identityESY_S18_vS19_EENS_8epilogue10collective18CollectiveEpilogueINS1B_23Sm100TmaWarpSpecializedILi4ELi2ELi32ELb1ELb0EEEJSG_NS5_IJNSR_ISE_SB_EENSR_ISF_SB_EEEEESH_SI_SH_SI_NS1B_6fusion15FusionCallbacksIS1F_NS1J_17LinearCombinationISH_fSH_fLNS_15FloatRoundStyleE2EEESG_S1I_JEEENS4_5SM1004TMEM4LOAD26SM100_TMEM_LOAD_32dp32b32xESY_S18_NS4_39AutoVectorizingCopyWithAssumedAlignmentILi128EEENS4_14SM90_TMA_STOREES18_S1U_S1U_EEEvvEEEEvNT_6ParamsE,"ax",@progbits
	.align	128
.text._ZN7cutlass13device_kernelINS_4gemm6kernel13GemmUniversalIN4cute5tupleIJiiiiEEENS1_10collective13CollectiveMmaINS1_35MainloopSm100TmaUmmaWarpSpecializedILi2ELi2ELi4ENS5_IJNS4_1CILi1EEESB_SB_EEEEENS5_IJNSA_ILi128EEESE_NSA_ILi32EEEEEENS_10bfloat16_tENS5_IJlSB_lEEESH_SI_NS4_8TiledMMAINS4_8MMA_AtomIJNS4_20SM100_MMA_F16BF16_SSISH_SH_fLi128ELi128ELNS4_4UMMA5MajorE0ELSN_0ELNSM_7ScaleInE0ELSO_0EEEEEENS4_6LayoutISC_NS5_IJNSA_ILi0EEESS_SS_EEEEENS5_IJNS4_10UnderscoreESV_SV_EEEEENS4_13SM90_TMA_LOADENS4_14ComposedLayoutINS4_7SwizzleILi2ELi4ELi3EEENS4_18smem_ptr_flag_bitsILi16EEENSR_INS5_IJNSA_ILi8EEESF_EEENS5_IJSF_SB_EEEEEEEvNS4_8identityESY_S18_vS19_EENS_8epilogue10collective18CollectiveEpilogueINS1B_23Sm100TmaWarpSpecializedILi4ELi2ELi32ELb1ELb0EEEJSG_NS5_IJNSR_ISE_SB_EENSR_ISF_SB_EEEEESH_SI_SH_SI_NS1B_6fusion15FusionCallbacksIS1F_NS1J_17LinearCombinationISH_fSH_fLNS_15FloatRoundStyleE2EEESG_S1I_JEEENS4_5SM1004TMEM4LOAD26SM100_TMEM_LOAD_32dp32b32xESY_S18_NS4_39AutoVectorizingCopyWithAssumedAlignmentILi128EEENS4_14SM90_TMA_STOREES18_S1U_S1U_EEEvvEEEEvNT_6ParamsE:
        .type           _ZN7cutlass13device_kernelINS_4gemm6kernel13GemmUniversalIN4cute5tupleIJiiiiEEENS1_10collective13CollectiveMmaINS1_35MainloopSm100TmaUmmaWarpSpecializedILi2ELi2ELi4ENS5_IJNS4_1CILi1EEESB_SB_EEEEENS5_IJNSA_ILi128EEESE_NSA_ILi32EEEEEENS_10bfloat16_tENS5_IJlSB_lEEESH_SI_NS4_8TiledMMAINS4_8MMA_AtomIJNS4_20SM100_MMA_F16BF16_SSISH_SH_fLi128ELi128ELNS4_4UMMA5MajorE0ELSN_0ELNSM_7ScaleInE0ELSO_0EEEEEENS4_6LayoutISC_NS5_IJNSA_ILi0EEESS_SS_EEEEENS5_IJNS4_10UnderscoreESV_SV_EEEEENS4_13SM90_TMA_LOADENS4_14ComposedLayoutINS4_7SwizzleILi2ELi4ELi3EEENS4_18smem_ptr_flag_bitsILi16EEENSR_INS5_IJNSA_ILi8EEESF_EEENS5_IJSF_SB_EEEEEEEvNS4_8identityESY_S18_vS19_EENS_8epilogue10collective18CollectiveEpilogueINS1B_23Sm100TmaWarpSpecializedILi4ELi2ELi32ELb1ELb0EEEJSG_NS5_IJNSR_ISE_SB_EENSR_ISF_SB_EEEEESH_SI_SH_SI_NS1B_6fusion15FusionCallbacksIS1F_NS1J_17LinearCombinationISH_fSH_fLNS_15FloatRoundStyleE2EEESG_S1I_JEEENS4_5SM1004TMEM4LOAD26SM100_TMEM_LOAD_32dp32b32xESY_S18_NS4_39AutoVectorizingCopyWithAssumedAlignmentILi128EEENS4_14SM90_TMA_STOREES18_S1U_S1U_EEEvvEEEEvNT_6ParamsE,@function
        .size           _ZN7cutlass13device_kernelINS_4gemm6kernel13GemmUniversalIN4cute5tupleIJiiiiEEENS1_10collective13CollectiveMmaINS1_35MainloopSm100TmaUmmaWarpSpecializedILi2ELi2ELi4ENS5_IJNS4_1CILi1EEESB_SB_EEEEENS5_IJNSA_ILi128EEESE_NSA_ILi32EEEEEENS_10bfloat16_tENS5_IJlSB_lEEESH_SI_NS4_8TiledMMAINS4_8MMA_AtomIJNS4_20SM100_MMA_F16BF16_SSISH_SH_fLi128ELi128ELNS4_4UMMA5MajorE0ELSN_0ELNSM_7ScaleInE0ELSO_0EEEEEENS4_6LayoutISC_NS5_IJNSA_ILi0EEESS_SS_EEEEENS5_IJNS4_10UnderscoreESV_SV_EEEEENS4_13SM90_TMA_LOADENS4_14ComposedLayoutINS4_7SwizzleILi2ELi4ELi3EEENS4_18smem_ptr_flag_bitsILi16EEENSR_INS5_IJNSA_ILi8EEESF_EEENS5_IJSF_SB_EEEEEEEvNS4_8identityESY_S18_vS19_EENS_8epilogue10collective18CollectiveEpilogueINS1B_23Sm100TmaWarpSpecializedILi4ELi2ELi32ELb1ELb0EEEJSG_NS5_IJNSR_ISE_SB_EENSR_ISF_SB_EEEEESH_SI_SH_SI_NS1B_6fusion15FusionCallbacksIS1F_NS1J_17LinearCombinationISH_fSH_fLNS_15FloatRoundStyleE2EEESG_S1I_JEEENS4_5SM1004TMEM4LOAD26SM100_TMEM_LOAD_32dp32b32xESY_S18_NS4_39AutoVectorizingCopyWithAssumedAlignmentILi128EEENS4_14SM90_TMA_STOREES18_S1U_S1U_EEEvvEEEEvNT_6ParamsE,(.L_x_170 - _ZN7cutlass13device_kernelINS_4gemm6kernel13GemmUniversalIN4cute5tupleIJiiiiEEENS1_10collective13CollectiveMmaINS1_35MainloopSm100TmaUmmaWarpSpecializedILi2ELi2ELi4ENS5_IJNS4_1CILi1EEESB_SB_EEEEENS5_IJNSA_ILi128EEESE_NSA_ILi32EEEEEENS_10bfloat16_tENS5_IJlSB_lEEESH_SI_NS4_8TiledMMAINS4_8MMA_AtomIJNS4_20SM100_MMA_F16BF16_SSISH_SH_fLi128ELi128ELNS4_4UMMA5MajorE0ELSN_0ELNSM_7ScaleInE0ELSO_0EEEEEENS4_6LayoutISC_NS5_IJNSA_ILi0EEESS_SS_EEEEENS5_IJNS4_10UnderscoreESV_SV_EEEEENS4_13SM90_TMA_LOADENS4_14ComposedLayoutINS4_7SwizzleILi2ELi4ELi3EEENS4_18smem_ptr_flag_bitsILi16EEENSR_INS5_IJNSA_ILi8EEESF_EEENS5_IJSF_SB_EEEEEEEvNS4_8identityESY_S18_vS19_EENS_8epilogue10collective18CollectiveEpilogueINS1B_23Sm100TmaWarpSpecializedILi4ELi2ELi32ELb1ELb0EEEJSG_NS5_IJNSR_ISE_SB_EENSR_ISF_SB_EEEEESH_SI_SH_SI_NS1B_6fusion15FusionCallbacksIS1F_NS1J_17LinearCombinationISH_fSH_fLNS_15FloatRoundStyleE2EEESG_S1I_JEEENS4_5SM1004TMEM4LOAD26SM100_TMEM_LOAD_32dp32b32xESY_S18_NS4_39AutoVectorizingCopyWithAssumedAlignmentILi128EEENS4_14SM90_TMA_STOREES18_S1U_S1U_EEEvvEEEEvNT_6ParamsE)
        .other          _ZN7cutlass13device_kernelINS_4gemm6kernel13GemmUniversalIN4cute5tupleIJiiiiEEENS1_10collective13CollectiveMmaINS1_35MainloopSm100TmaUmmaWarpSpecializedILi2ELi2ELi4ENS5_IJNS4_1CILi1EEESB_SB_EEEEENS5_IJNSA_ILi128EEESE_NSA_ILi32EEEEEENS_10bfloat16_tENS5_IJlSB_lEEESH_SI_NS4_8TiledMMAINS4_8MMA_AtomIJNS4_20SM100_MMA_F16BF16_SSISH_SH_fLi128ELi128ELNS4_4UMMA5MajorE0ELSN_0ELNSM_7ScaleInE0ELSO_0EEEEEENS4_6LayoutISC_NS5_IJNSA_ILi0EEESS_SS_EEEEENS5_IJNS4_10UnderscoreESV_SV_EEEEENS4_13SM90_TMA_LOADENS4_14ComposedLayoutINS4_7SwizzleILi2ELi4ELi3EEENS4_18smem_ptr_flag_bitsILi16EEENSR_INS5_IJNSA_ILi8EEESF_EEENS5_IJSF_SB_EEEEEEEvNS4_8identityESY_S18_vS19_EENS_8epilogue10collective18CollectiveEpilogueINS1B_23Sm100TmaWarpSpecializedILi4ELi2ELi32ELb1ELb0EEEJSG_NS5_IJNSR_ISE_SB_EENSR_ISF_SB_EEEEESH_SI_SH_SI_NS1B_6fusion15FusionCallbacksIS1F_NS1J_17LinearCombinationISH_fSH_fLNS_15FloatRoundStyleE2EEESG_S1I_JEEENS4_5SM1004TMEM4LOAD26SM100_TMEM_LOAD_32dp32b32xESY_S18_NS4_39AutoVectorizingCopyWithAssumedAlignmentILi128EEENS4_14SM90_TMA_STOREES18_S1U_S1U_EEEvvEEEEvNT_6ParamsE,@"STO_CUDA_ENTRY STV_DEFAULT"
_ZN7cutlass13device_kernelINS_4gemm6kernel13GemmUniversalIN4cute5tupleIJiiiiEEENS1_10collective13CollectiveMmaINS1_35MainloopSm100TmaUmmaWarpSpecializedILi2ELi2ELi4ENS5_IJNS4_1CILi1EEESB_SB_EEEEENS5_IJNSA_ILi128EEESE_NSA_ILi32EEEEEENS_10bfloat16_tENS5_IJlSB_lEEESH_SI_NS4_8TiledMMAINS4_8MMA_AtomIJNS4_20SM100_MMA_F16BF16_SSISH_SH_fLi128ELi128ELNS4_4UMMA5MajorE0ELSN_0ELNSM_7ScaleInE0ELSO_0EEEEEENS4_6LayoutISC_NS5_IJNSA_ILi0EEESS_SS_EEEEENS5_IJNS4_10UnderscoreESV_SV_EEEEENS4_13SM90_TMA_LOADENS4_14ComposedLayoutINS4_7SwizzleILi2ELi4ELi3EEENS4_18smem_ptr_flag_bitsILi16EEENSR_INS5_IJNSA_ILi8EEESF_EEENS5_IJSF_SB_EEEEEEEvNS4_8identityESY_S18_vS19_EENS_8epilogue10collective18CollectiveEpilogueINS1B_23Sm100TmaWarpSpecializedILi4ELi2ELi32ELb1ELb0EEEJSG_NS5_IJNSR_ISE_SB_EENSR_ISF_SB_EEEEESH_SI_SH_SI_NS1B_6fusion15FusionCallbacksIS1F_NS1J_17LinearCombinationISH_fSH_fLNS_15FloatRoundStyleE2EEESG_S1I_JEEENS4_5SM1004TMEM4LOAD26SM100_TMEM_LOAD_32dp32b32xESY_S18_NS4_39AutoVectorizingCopyWithAssumedAlignmentILi128EEENS4_14SM90_TMA_STOREES18_S1U_S1U_EEEvvEEEEvNT_6ParamsE:
[----:B------:R-:W1:Y:S01]  /*0000*/  LDC R1, c[0x0][0x37c] ;  /* 0x0000df00ff017b82 */ /* 0x000e620000000800 */
[----:B------:R-:W2:Y:S01]  /*0010*/  S2R R101, SR_TID.X ;  /* 0x0000000000657919 */ /* 0x000ea20000002100 */
[----:B------:R-:W3:Y:S01]  /*0020*/  LDCU.64 UR4, c[0x0][0x890] ;  /* 0x00011200ff0477ac */ /* 0x000ee20008000a00 */
[----:B------:R-:W-:Y:S02]  /*0030*/  PRMT R88, RZ, 0x7610, R88 ;  /* 0x00007610ff587816 */ /* 0x000fe40000000058 */
[----:B------:R-:W-:Y:S01]  /*0040*/  ELECT P5, URZ, PT ;  /* 0x0000000000ff782f */ /* 0x000fe200038a0000 */
[----:B------:R-:W4:Y:S01]  /*0050*/  LDCU.64 UR46, c[0x0][0x358] ;  /* 0x00006b00ff2e77ac */ /* 0x000f220008000a00 */
[----:B---3--:R-:W-:-:S04]  /*0060*/  UISETP.NE.U32.AND UP0, UPT, UR4, URZ, UPT ;  /* 0x000000ff0400728c */ /* 0x008fc8000bf05070 */
[----:B------:R-:W-:Y:S01]  /*0070*/  UISETP.NE.AND.EX UP0, UPT, UR5, URZ, UPT, UP0 ;  /* 0x000000ff0500728c */ /* 0x000fe2000bf05300 */
[----:B--2---:R-:W-:-:S05]  /*0080*/  SHF.R.U32.HI R92, RZ, 0x5, R101 ;  /* 0x00000005ff5c7819 */ /* 0x004fca0000011665 */
[----:B------:R-:W2:Y:S02]  /*0090*/  SHFL.IDX PT, R0, R92, RZ, 0x1f ;  /* 0x00001fff5c007589 */ /* 0x000ea400000e0000 */
[----:B--2---:R-:W-:Y:S01]  /*00a0*/  R2UR UR8, R0 ;  /* 0x00000000000872ca */ /* 0x004fe200000e0000 */
[----:B-1--4-:R-:W-:-:S14]  /*00b0*/  BRA.U UP0, `(.L_x_0) ;  /* 0x00000001002c7547 */ /* 0x012fdc000b800000 */
[----:B------:R-:W1:Y:S02]  /*00c0*/  LDCU.64 UR6, c[0x0][0x888] ;  /* 0x00011100ff0677ac */ /* 0x000e640008000a00 */
[----:B-1----:R-:W-:-:S04]  /*00d0*/  UISETP.NE.U32.AND UP0, UPT, UR6, URZ, UPT ;  /* 0x000000ff0600728c */ /* 0x002fc8000bf05070 */
[----:B------:R-:W-:-:S09]  /*00e0*/  UISETP.NE.AND.EX UP0, UPT, UR7, URZ, UPT, UP0 ;  /* 0x000000ff0700728c */ /* 0x000fd2000bf05300 */
[----:B------:R-:W-:Y:S05]  /*00f0*/  BRA.U !UP0, `(.L_x_1) ;  /* 0x0000000108107547 */ /* 0x000fea000b800000 */
[----:B------:R-:W1:Y:S02]  /*0100*/  LDC.64 R2, c[0x0][0x888] ;  /* 0x00022200ff027b82 */ /* 0x000e640000000a00 */
[----:B-1----:R1:W5:Y:S01]  /*0110*/  LDG.E R49, desc[UR46][R2.64] ;  /* 0x0000002e02317981 */ /* 0x002362000c1e1900 */
[----:B------:R-:W-:Y:S01]  /*0120*/  HFMA2 R88, -RZ, RZ, 0, 5.9604644775390625e-08 ;  /* 0x00000001ff587431 */ /* 0x000fe200000001ff */
[----:B------:R-:W-:Y:S05]  /*0130*/  BRA `(.L_x_0) ;  /* 0x00000000000c7947 */ /* 0x000fea0003800000 */
.L_x_1:
[----:B------:R-:W1:Y:S01]  /*0140*/  LDCU UR6, c[0x0][0x880] ;  /* 0x00011000ff0677ac */ /* 0x000e620008000800 */
[----:B------:R-:W-:Y:S01]  /*0150*/  HFMA2 R88, -RZ, RZ, 0, 5.9604644775390625e-08 ;  /* 0x00000001ff587431 */ /* 0x000fe200000001ff */
[----:B-1----:R-:W-:-:S07]  /*0160*/  MOV R49, UR6 ;  /* 0x0000000600317c02 */ /* 0x002fce0008000f00 */
.L_x_0:
[----:B------:R-:W2:Y:S02]  /*0170*/  LDCU.64 UR6, c[0x0][0x8b0] ;  /* 0x00011600ff0677ac */ /* 0x000ea40008000a00 */
[----:B--2---:R-:W-:-:S04]  /*0180*/  UISETP.NE.U32.AND UP0, UPT, UR6, URZ, UPT ;  /* 0x000000ff0600728c */ /* 0x004fc8000bf05070 */
[----:B------:R-:W-:-:S09]  /*0190*/  UISETP.NE.AND.EX UP0, UPT, UR7, URZ, UPT, UP0 ;  /* 0x000000ff0700728c */ /* 0x000fd2000bf05300 */
[----:B------:R-:W-:Y:S05]  /*01a0*/  BRA.U UP0, `(.L_x_2) ;  /* 0x0000000100247547 */ /* 0x000fea000b800000 */
[----:B------:R-:W2:Y:S02]  /*01b0*/  LDCU.64 UR6, c[0x0][0x8a8] ;  /* 0x00011500ff0677ac */ /* 0x000ea40008000a00 */
[----:B--2---:R-:W-:-:S04]  /*01c0*/  UISETP.NE.U32.AND UP0, UPT, UR6, URZ, UPT ;  /* 0x000000ff0600728c */ /* 0x004fc8000bf05070 */
[----:B------:R-:W-:-:S09]  /*01d0*/  UISETP.NE.AND.EX UP0, UPT, UR7, URZ, UPT, UP0 ;  /* 0x000000ff0700728c */ /* 0x000fd2000bf05300 */
[----:B------:R-:W-:Y:S05]  /*01e0*/  BRA.U !UP0, `(.L_x_3) ;  /* 0x00000001080c7547 */ /* 0x000fea000b800000 */
[----:B-1----:R-:W1:Y:S02]  /*01f0*/  LDC.64 R2, c[0x0][0x8a8] ;  /* 0x00022a00ff027b82 */ /* 0x002e640000000a00 */
[----:B-1----:R2:W5:Y:S01]  /*0200*/  LDG.E R47, desc[UR46][R2.64] ;  /* 0x0000002e022f7981 */ /* 0x002562000c1e1900 */
[----:B------:R-:W-:Y:S05]  /*0210*/  BRA `(.L_x_2) ;  /* 0x0000000000087947 */ /* 0x000fea0003800000 */
.L_x_3:
[----:B------:R-:W2:Y:S02]  /*0220*/  LDCU UR6, c[0x0][0x8a0] ;  /* 0x00011400ff0677ac */ /* 0x000ea40008000800 */
[----:B--2---:R-:W-:Y:S02]  /*0230*/  MOV R47, UR6 ;  /* 0x00000006002f7c02 */ /* 0x004fe40008000f00 */
.L_x_2:
[----:B------:R-:W-:Y:S01]  /*0240*/  IMAD.U32 R0, RZ, RZ, UR8 ;  /* 0x00000008ff007e24 */ /* 0x000fe2000f8e00ff */
[----:B------:R-:W-:Y:S04]  /*0250*/  BSSY.RECONVERGENT B0, `(.L_x_4) ;  /* 0x000000c000007945 */ /* 0x000fe80003800200 */
[C---:B------:R-:W-:Y:S02]  /*0260*/  ISETP.NE.OR P1, PT, R0.reuse, 0x1, !P5 ;  /* 0x000000010000780c */ /* 0x040fe40006f25670 */
[----:B------:R-:W-:-:S11]  /*0270*/  ISETP.NE.OR P0, PT, R0, 0x3, !P5 ;  /* 0x000000030000780c */ /* 0x000fd60006f05670 */
[----:B------:R-:W-:Y:S05]  /*0280*/  @P1 BRA `(.L_x_5) ;  /* 0x0000000000201947 */ /* 0x000fea0003800000 */
[----:B------:R-:W3:Y:S02]  /*0290*/  LDCU.64 UR6, c[0x0][0x348] ;  /* 0x00006900ff0677ac */ /* 0x000ee40008000a00 */
[----:B---3--:R-:W-:Y:S02]  /*02a0*/  UIADD3 UR10, UP1, UPT, UR6, 0x80, URZ ;  /* 0x00000080060a7890 */ /* 0x008fe4000ff3e0ff */
[----:B------:R-:W-:Y:S02]  /*02b0*/  UIADD3 UR6, UP0, UPT, UR6, 0x180, URZ ;  /* 0x0000018006067890 */ /* 0x000fe4000ff1e0ff */
[----:B------:R-:W-:Y:S02]  /*02c0*/  UIADD3.X UR11, UPT, UPT, URZ, UR7, URZ, UP1, !UPT ;  /* 0x00000007ff0b7290 */ /* 0x000fe40008ffe4ff */
[----:B------:R-:W-:-:S07]  /*02d0*/  UIADD3.X UR7, UPT, UPT, URZ, UR7, URZ, UP0, !UPT ;  /* 0x00000007ff077290 */ /* 0x000fce00087fe4ff */
[----:B------:R3:W-:Y:S02]  /*02e0*/  UTMACCTL.PF [UR10] ;  /* 0x000000000a0079b9 */ /* 0x0007e40008040000 */
[----:B------:R3:W-:Y:S02]  /*02f0*/  UTMACCTL.PF [UR6] ;  /* 0x00000000060079b9 */ /* 0x0007e40008040000 */
[----:B---3--:R-:W-:Y:S01]  /*0300*/  NOP ;  /* 0x0000000000007918 */ /* 0x008fe20000000000 */
.L_x_5:
[----:B------:R-:W-:Y:S05]  /*0310*/  BSYNC.RECONVERGENT B0 ;  /* 0x0000000000007941 */ /* 0x000fea0003800200 */
.L_x_4:
[----:B------:R-:W-:Y:S04]  /*0320*/  BSSY.RECONVERGENT B0, `(.L_x_6) ;  /* 0x000000a000007945 */ /* 0x000fe80003800200 */
        /* <DEDUP_REMOVED lines=9> */
.L_x_7:
[----:B------:R-:W-:Y:S05]  /*03c0*/  BSYNC.RECONVERGENT B0 ;  /* 0x0000000000007941 */ /* 0x000fea0003800200 */
.L_x_6:
[----:B------:R-:W3:Y:S01]  /*03d0*/  LDCU.64 UR6, c[0x0][0x888] ;  /* 0x00011100ff0677ac */ /* 0x000ee20008000a00 */
[----:B------:R-:W-:Y:S02]  /*03e0*/  UISETP.EQ.U32.AND UP1, UPT, UR4, URZ, UPT ;  /* 0x000000ff0400728c */ /* 0x000fe4000bf22070 */
[----:B------:R-:W-:Y:S02]  /*03f0*/  UPLOP3.LUT UP2, UPT, UPT, UPT, UPT, 0x80, 0x8 ;  /* 0x000000000008789c */ /* 0x000fe40003f4f070 */
[----:B---3--:R-:W-:-:S04]  /*0400*/  UISETP.NE.U32.AND UP0, UPT, UR6, URZ, UPT ;  /* 0x000000ff0600728c */ /* 0x008fc8000bf05070 */
[----:B------:R-:W-:-:S04]  /*0410*/  UISETP.NE.AND.EX UP0, UPT, UR7, URZ, UPT, UP0 ;  /* 0x000000ff0700728c */ /* 0x000fc8000bf05300 */
[----:B------:R-:W-:-:S04]  /*0420*/  UISETP.EQ.OR.EX UP3, UPT, UR5, URZ, !UP0, UP1 ;  /* 0x000000ff0500728c */ /* 0x000fc8000c762710 */
[----:B------:R-:W-:-:S05]  /*0430*/  UP2UR UR50, UPR, URZ, 0x8 ;  /* 0x00000008ff327883 */ /* 0x000fca0008000000 */
[----:B------:R-:W-:Y:S07]  /*0440*/  BRA.U !UP3, `(.L_x_8) ;  /* 0x000000010b207547 */ /* 0x000fee000b800000 */
[----:B------:R-:W-:Y:S01]  /*0450*/  UISETP.NE.U32.AND UP2, UPT, UR4, URZ, UPT ;  /* 0x000000ff0400728c */ /* 0x000fe2000bf45070 */
[----:B-----5:R-:W-:Y:S01]  /*0460*/  FSETP.NEU.AND P0, PT, R49, RZ, PT ;  /* 0x000000ff3100720b */ /* 0x020fe20003f0d000 */
[----:B------:R-:W-:Y:S02]  /*0470*/  USEL UR4, URZ, 0xffffffff, UP0 ;  /* 0xffffffffff047887 */ /* 0x000fe40008000000 */
[----:B------:R-:W-:-:S10]  /*0480*/  UISETP.NE.AND.EX UP2, UPT, UR5, URZ, UPT, UP2 ;  /* 0x000000ff0500728c */ /* 0x000fd4000bf45320 */
[----:B------:R-:W-:Y:S01]  /*0490*/  VOTEU.ANY UP1, P0 ;  /* 0x0000000000ff7886 */ /* 0x000fe20000020100 */
[----:B------:R-:W-:-:S04]  /*04a0*/  @!UP2 USEL UR4, URZ, 0xffffffff, UP1 ;  /* 0xffffffffff04a887 */ /* 0x000fc80008800000 */
[----:B------:R-:W-:-:S04]  /*04b0*/  ULOP3.LUT UR4, UR4, 0x1, URZ, 0xc0, !UPT ;  /* 0x0000000104047892 */ /* 0x000fc8000f8ec0ff */
[----:B------:R-:W-:-:S11]  /*04c0*/  UISETP.NE.U32.AND UP2, UPT, UR4, 0x1, UPT ;  /* 0x000000010400788c */ /* 0x000fd6000bf45070 */
.L_x_8:
[----:B-12---:R-:W1:Y:S01]  /*04d0*/  SHFL.IDX PT, R2, R92, RZ, 0x1f ;  /* 0x00001fff5c027589 */ /* 0x006e6200000e0000 */
[----:B------:R-:W-:-:S04]  /*04e0*/  UISETP.NE.AND UP1, UPT, UR8, 0x2, UPT ;  /* 0x000000020800788c */ /* 0x000fc8000bf25270 */
[----:B------:R-:W-:Y:S01]  /*04f0*/  USEL UR6, URZ, 0x1, UP1 ;  /* 0x00000001ff067887 */ /* 0x000fe20008800000 */
[----:B-1----:R-:W-:-:S13]  /*0500*/  ISETP.NE.AND P0, PT, R2, RZ, PT ;  /* 0x000000ff0200720c */ /* 0x002fda0003f05270 */
[----:B------:R-:W-:Y:S05]  /*0510*/  @P0 BRA `(.L_x_9) ;  /* 0x0000000000380947 */ /* 0x000fea0003800000 */
[----:B------:R-:W1:Y:S01]  /*0520*/  S2UR UR5, SR_CgaCtaId ;  /* 0x00000000000579c3 */ /* 0x000e620000008800 */
[----:B------:R-:W-:Y:S01]  /*0530*/  UMOV UR7, 0x400 ;  /* 0x0000040000077882 */ /* 0x000fe20000000000 */
[----:B------:R-:W-:Y:S01]  /*0540*/  UMOV UR4, 0x1 ;  /* 0x0000000100047882 */ /* 0x000fe20000000000 */
[----:B------:R-:W-:Y:S01]  /*0550*/  ELECT P0, URZ, PT ;  /* 0x0000000000ff782f */ /* 0x000fe20003800000 */
[----:B------:R-:W-:-:S04]  /*0560*/  UIADD3 UR10, UPT, UPT, -UR4, 0x100000, URZ ;  /* 0x00100000040a7890 */ /* 0x000fc8000fffe1ff */
[----:B------:R-:W-:Y:S02]  /*0570*/  USHF.L.U32 UR11, UR10, 0xb, URZ ;  /* 0x0000000b0a0b7899 */ /* 0x000fe400080006ff */
[----:B------:R-:W-:Y:S02]  /*0580*/  USHF.L.U32 UR10, UR10, 0x1, URZ ;  /* 0x000000010a0a7899 */ /* 0x000fe400080006ff */
[----:B-1----:R-:W-:Y:S01]  /*0590*/  ULEA UR5, UR5, UR7, 0x18 ;  /* 0x0000000705057291 */ /* 0x002fe2000f8ec0ff */
[----:B------:R-:W1:Y:S11]  /*05a0*/  FENCE.VIEW.ASYNC.S ;  /* 0x00000000000073c6 */ /* 0x000e760000000000 */
[----:B-1----:R1:W2:Y:S01]  /*05b0*/  SYNCS.EXCH.64 URZ, [UR5], UR10 ;  /* 0x0000000a05ff75b2 */ /* 0x0022a20008000100 */
[----:B------:R1:W3:Y:S01]  /*05c0*/  SYNCS.EXCH.64 URZ, [UR5+0x10], UR10 ;  /* 0x0000100a05ff75b2 */ /* 0x0002e20008000100 */
[----:B------:R1:W4:Y:S01]  /*05d0*/  SYNCS.EXCH.64 URZ, [UR5+0x8], UR10 ;  /* 0x0000080a05ff75b2 */ /* 0x0003220008000100 */
[----:B------:R1:W1:Y:S01]  /*05e0*/  SYNCS.EXCH.64 URZ, [UR5+0x18], UR10 ;  /* 0x0000180a05ff75b2 */ /* 0x0002620008000100 */
[----:B------:R-:W-:Y:S01]  /*05f0*/  NOP ;  /* 0x0000000000007918 */ /* 0x000fe20000000000 */
.L_x_9:
[----:B------:R-:W2:Y:S01]  /*0600*/  SHFL.IDX PT, R2, R92, RZ, 0x1f ;  /* 0x00001fff5c027589 */ /* 0x000ea200000e0000 */
[----:B------:R-:W-:Y:S01]  /*0610*/  NOP ;  /* 0x0000000000007918 */ /* 0x000fe20000000000 */
[----:B--2---:R-:W-:-:S13]  /*0620*/  ISETP.NE.AND P0, PT, R2, 0x1, PT ;  /* 0x000000010200780c */ /* 0x004fda0003f05270 */
[----:B------:R-:W-:Y:S05]  /*0630*/  @P0 BRA `(.L_x_10) ;  /* 0x0000000000580947 */ /* 0x000fea0003800000 */
[----:B------:R-:W2:Y:S01]  /*0640*/  S2UR UR7, SR_CgaCtaId ;  /* 0x00000000000779c3 */ /* 0x000ea20000008800 */
[----:B------:R-:W-:Y:S01]  /*0650*/  UMOV UR9, 0x400 ;  /* 0x0000040000097882 */ /* 0x000fe20000000000 */
[----:B-1----:R-:W-:Y:S01]  /*0660*/  UMOV UR5, 0x20 ;  /* 0x0000002000057882 */ /* 0x002fe20000000000 */
[----:B------:R-:W-:Y:S01]  /*0670*/  UMOV UR4, 0x80 ;  /* 0x0000008000047882 */ /* 0x000fe20000000000 */
[----:B------:R-:W-:-:S04]  /*0680*/  UIADD3 UR10, UPT, UPT, -UR5, 0x100000, URZ ;  /* 0x00100000050a7890 */ /* 0x000fc8000fffe1ff */
[----:B------:R-:W-:Y:S02]  /*0690*/  USHF.L.U32 UR11, UR10, 0xb, URZ ;  /* 0x0000000b0a0b7899 */ /* 0x000fe400080006ff */
[----:B------:R-:W-:Y:S02]  /*06a0*/  USHF.L.U32 UR10, UR10, 0x1, URZ ;  /* 0x000000010a0a7899 */ /* 0x000fe400080006ff */
[----:B------:R-:W-:-:S04]  /*06b0*/  UIADD3 UR4, UPT, UPT, -UR4, 0x100000, URZ ;  /* 0x0010000004047890 */ /* 0x000fc8000fffe1ff */
[----:B------:R-:W-:Y:S02]  /*06c0*/  USHF.L.U32 UR5, UR4, 0xb, URZ ;  /* 0x0000000b04057899 */ /* 0x000fe400080006ff */
[----:B------:R-:W-:Y:S01]  /*06d0*/  USHF.L.U32 UR4, UR4, 0x1, URZ ;  /* 0x0000000104047899 */ /* 0x000fe200080006ff */
[----:B------:R-:W-:Y:S01]  /*06e0*/  ELECT P0, URZ, PT ;  /* 0x0000000000ff782f */ /* 0x000fe20003800000 */
[----:B--2---:R-:W-:Y:S01]  /*06f0*/  ULEA UR7, UR7, UR9, 0x18 ;  /* 0x0000000907077291 */ /* 0x004fe2000f8ec0ff */
[----:B------:R-:W1:Y:S11]  /*0700*/  FENCE.VIEW.ASYNC.S ;  /* 0x00000000000073c6 */ /* 0x000e760000000000 */
[----:B-1----:R2:W1:Y:S01]  /*0710*/  SYNCS.EXCH.64 URZ, [UR7+0x20], UR10 ;  /* 0x0000200a07ff75b2 */ /* 0x0024620008000100 */
[----:B------:R2:W1:Y:S01]  /*0720*/  SYNCS.EXCH.64 URZ, [UR7+0x40], UR4 ;  /* 0x0000400407ff75b2 */ /* 0x0004620008000100 */
[----:B------:R2:W1:Y:S01]  /*0730*/  SYNCS.EXCH.64 URZ, [UR7+0x28], UR10 ;  /* 0x0000280a07ff75b2 */ /* 0x0004620008000100 */
[----:B------:R2:W1:Y:S01]  /*0740*/  SYNCS.EXCH.64 URZ, [UR7+0x48], UR4 ;  /* 0x0000480407ff75b2 */ /* 0x0004620008000100 */
[----:B------:R2:W1:Y:S01]  /*0750*/  SYNCS.EXCH.64 URZ, [UR7+0x30], UR10 ;  /* 0x0000300a07ff75b2 */ /* 0x0004620008000100 */
[----:B------:R2:W1:Y:S01]  /*0760*/  SYNCS.EXCH.64 URZ, [UR7+0x50], UR4 ;  /* 0x0000500407ff75b2 */ /* 0x0004620008000100 */
[----:B------:R2:W1:Y:S01]  /*0770*/  SYNCS.EXCH.64 URZ, [UR7+0x38], UR10 ;  /* 0x0000380a07ff75b2 */ /* 0x0004620008000100 */
[----:B------:R2:W1:Y:S02]  /*0780*/  SYNCS.EXCH.64 URZ, [UR7+0x58], UR4 ;  /* 0x0000580407ff75b2 */ /* 0x0004640008000100 */
[----:B--2---:R-:W-:Y:S01]  /*0790*/  NOP ;  /* 0x0000000000007918 */ /* 0x004fe20000000000 */
.L_x_10:
[----:B------:R-:W2:Y:S01]  /*07a0*/  SHFL.IDX PT, R2, R92, RZ, 0x1f ;  /* 0x00001fff5c027589 */ /* 0x000ea200000e0000 */
[----:B------:R-:W-:Y:S01]  /*07b0*/  NOP ;  /* 0x0000000000007918 */ /* 0x000fe20000000000 */
[----:B--2---:R-:W-:-:S13]  /*07c0*/  ISETP.NE.AND P0, PT, R2, 0x3, PT ;  /* 0x000000030200780c */ /* 0x004fda0003f05270 */
[----:B------:R-:W-:Y:S05]  /*07d0*/  @P0 BRA `(.L_x_11) ;  /* 0x0000000000300947 */ /* 0x000fea0003800000 */
[----:B-1----:R-:W1:Y:S01]  /*07e0*/  S2UR UR5, SR_CgaCtaId ;  /* 0x00000000000579c3 */ /* 0x002e620000008800 */
        /* <DEDUP_REMOVED lines=8> */
[----:B-1----:R2:W1:Y:S01]  /*0870*/  SYNCS.EXCH.64 URZ, [UR5+0x60], UR10 ;  /* 0x0000600a05ff75b2 */ /* 0x0024620008000100 */
[----:B------:R2:W1:Y:S02]  /*0880*/  SYNCS.EXCH.64 URZ, [UR5+0x68], UR10 ;  /* 0x0000680a05ff75b2 */ /* 0x0004640008000100 */
[----:B--2---:R-:W-:Y:S01]  /*0890*/  NOP ;  /* 0x0000000000007918 */ /* 0x004fe20000000000 */
.L_x_11:
[----:B------:R-:W2:Y:S01]  /*08a0*/  SHFL.IDX PT, R2, R92, RZ, 0x1f ;  /* 0x00001fff5c027589 */ /* 0x000ea200000e0000 */
[----:B------:R-:W-:Y:S01]  /*08b0*/  NOP ;  /* 0x0000000000007918 */ /* 0x000fe20000000000 */
[----:B--2---:R-:W-:-:S13]  /*08c0*/  ISETP.NE.AND P0, PT, R2, 0x4, PT ;  /* 0x000000040200780c */ /* 0x004fda0003f05270 */
[----:B------:R-:W-:Y:S05]  /*08d0*/  @P0 BRA `(.L_x_12) ;  /* 0x00000000004c0947 */ /* 0x000fea0003800000 */
[----:B-1----:R-:W1:Y:S01]  /*08e0*/  S2UR UR5, SR_CgaCtaId ;  /* 0x00000000000579c3 */ /* 0x002e620000008800 */
[----:B------:R-:W-:Y:S01]  /*08f0*/  UMOV UR9, 0x100 ;  /* 0x0000010000097882 */ /* 0x000fe20000000000 */
[----:B------:R-:W-:Y:S01]  /*0900*/  UMOV UR7, 0x400 ;  /* 0x0000040000077882 */ /* 0x000fe20000000000 */
[----:B------:R-:W-:Y:S01]  /*0910*/  USEL UR9, UR9, 0xe0, UP2 ;  /* 0x000000e009097887 */ /* 0x000fe20009000000 */
[----:B------:R-:W-:Y:S01]  /*0920*/  UMOV UR4, 0x1 ;  /* 0x0000000100047882 */ /* 0x000fe20000000000 */
[----:B------:R-:W-:Y:S01]  /*0930*/  ELECT P0, URZ, PT ;  /* 0x0000000000ff782f */ /* 0x000fe20003800000 */
[----:B------:R-:W-:-:S04]  /*0940*/  UIADD3 UR10, UPT, UPT, -UR4, 0x100000, URZ ;  /* 0x00100000040a7890 */ /* 0x000fc8000fffe1ff */
[----:B------:R-:W-:Y:S02]  /*0950*/  USHF.L.U32 UR11, UR10, 0xb, URZ ;  /* 0x0000000b0a0b7899 */ /* 0x000fe400080006ff */
[----:B------:R-:W-:Y:S02]  /*0960*/  USHF.L.U32 UR10, UR10, 0x1, URZ ;  /* 0x000000010a0a7899 */ /* 0x000fe400080006ff */
[----:B------:R-:W-:-:S04]  /*0970*/  UIADD3 UR12, UPT, UPT, -UR9, 0x100000, URZ ;  /* 0x00100000090c7890 */ /* 0x000fc8000fffe1ff */
[----:B------:R-:W-:Y:S02]  /*0980*/  USHF.L.U32 UR13, UR12, 0xb, URZ ;  /* 0x0000000b0c0d7899 */ /* 0x000fe400080006ff */
[----:B------:R-:W-:Y:S02]  /*0990*/  USHF.L.U32 UR12, UR12, 0x1, URZ ;  /* 0x000000010c0c7899 */ /* 0x000fe400080006ff */
[----:B-1----:R-:W-:Y:S01]  /*09a0*/  ULEA UR5, UR5, UR7, 0x18 ;  /* 0x0000000705057291 */ /* 0x002fe2000f8ec0ff */
[----:B------:R-:W1:Y:S11]  /*09b0*/  FENCE.VIEW.ASYNC.S ;  /* 0x00000000000073c6 */ /* 0x000e760000000000 */
[----:B-1----:R2:W1:Y:S01]  /*09c0*/  SYNCS.EXCH.64 URZ, [UR5+0x70], UR10 ;  /* 0x0000700a05ff75b2 */ /* 0x0024620008000100 */
[----:B------:R2:W1:Y:S01]  /*09d0*/  SYNCS.EXCH.64 URZ, [UR5+0x80], UR12 ;  /* 0x0000800c05ff75b2 */ /* 0x0004620008000100 */
[----:B------:R2:W1:Y:S01]  /*09e0*/  SYNCS.EXCH.64 URZ, [UR5+0x78], UR10 ;  /* 0x0000780a05ff75b2 */ /* 0x0004620008000100 */
[----:B------:R2:W1:Y:S02]  /*09f0*/  SYNCS.EXCH.64 URZ, [UR5+0x88], UR12 ;  /* 0x0000880c05ff75b2 */ /* 0x0004640008000100 */
[----:B--2---:R-:W-:Y:S01]  /*0a00*/  NOP ;  /* 0x0000000000007918 */ /* 0x004fe20000000000 */
.L_x_12:
        /* <DEDUP_REMOVED lines=26> */
.L_x_13:
        /* <DEDUP_REMOVED lines=18> */
.L_x_14:
[----:B-1----:R-:W1:Y:S01]  /*0cd0*/  S2UR UR5, SR_CTAID.X ;  /* 0x00000000000579c3 */ /* 0x002e620000002500 */
[----:B------:R-:W-:-:S05]  /*0ce0*/  CS2R.32 R87, SR_CgaSize ;  /* 0x0000000000577805 */ /* 0x000fca0000008a00 */
[----:B------:R-:W-:-:S05]  /*0cf0*/  IMAD R87, R87, -0xa0, RZ ;  /* 0xffffff6057577824 */ /* 0x000fca00078e02ff */
[----:B------:R-:W-:-:S14]  /*0d00*/  R2UR UR9, R87 ;  /* 0x00000000570972ca */ /* 0x000fdc00000e0000 */
[----:B------:R-:W2:Y:S01]  /*0d10*/  LDCU UR9, c[0x0][UR9+0x2b0] ;  /* 0x00005600090977ac */ /* 0x000ea20008000800 */
[----:B------:R-:W-:Y:S01]  /*0d20*/  NOP ;  /* 0x0000000000007918 */ /* 0x000fe20000000000 */
[----:B------:R-:W-:-:S05]  /*0d30*/  CS2R.32 R87, SR_CgaSize ;  /* 0x0000000000577805 */ /* 0x000fca0000008a00 */
[----:B------:R-:W-:-:S05]  /*0d40*/  IMAD R87, R87, -0xa0, RZ ;  /* 0xffffff6057577824 */ /* 0x000fca00078e02ff */
[----:B------:R-:W-:-:S14]  /*0d50*/  R2UR UR7, R87 ;  /* 0x00000000570772ca */ /* 0x000fdc00000e0000 */
[----:B------:R-:W3:Y:S01]  /*0d60*/  LDCU UR7, c[0x0][UR7+0x2b4] ;  /* 0x00005680070777ac */ /* 0x000ee20008000800 */
[----:B------:R-:W4:Y:S08]  /*0d70*/  S2UR UR4, SR_CTAID.Y ;  /* 0x00000000000479c3 */ /* 0x000f300000002600 */
[----:B------:R-:W3:Y:S01]  /*0d80*/  LDC R10, c[0x0][0xb24] ;  /* 0x0002c900ff0a7b82 */ /* 0x000ee20000000800 */
[----:B-1----:R-:W-:-:S02]  /*0d90*/  I2FP.F32.U32 R87, UR5 ;  /* 0x0000000500577c45 */ /* 0x002fc40008201000 */
[----:B------:R-:W-:-:S05]  /*0da0*/  CS2R.32 R3, SR_CgaSize ;  /* 0x0000000000037805 */ /* 0x000fca0000008a00 */
[----:B------:R-:W-:-:S06]  /*0db0*/  IMAD R3, R3, -0xa0, RZ ;  /* 0xffffff6003037824 */ /* 0x000fcc00078e02ff */
[----:B------:R-:W1:Y:S01]  /*0dc0*/  LDC R3, c[0x0][R3+0x2a0] ;  /* 0x0000a80003037b82 */ /* 0x000e620000000800 */
[----:B------:R-:W-:Y:S01]  /*0dd0*/  MOV R15, UR5 ;  /* 0x00000005000f7c02 */ /* 0x000fe20008000f00 */
[----:B--2---:R-:W-:Y:S01]  /*0de0*/  FMUL R87, R87, UR9 ;  /* 0x0000000957577c20 */ /* 0x004fe20008400000 */
[----:B----4-:R-:W-:Y:S02]  /*0df0*/  I2FP.F32.U32 R86, UR4 ;  /* 0x0000000400567c45 */ /* 0x010fe40008201000 */
[----:B------:R-:W-:-:S05]  /*0e00*/  CS2R.32 R2, SR_CgaSize ;  /* 0x0000000000027805 */ /* 0x000fca0000008a00 */
[----:B------:R-:W-:-:S06]  /*0e10*/  IMAD R2, R2, -0xa0, RZ ;  /* 0xffffff6002027824 */ /* 0x000fcc00078e02ff */
[----:B------:R-:W2:Y:S01]  /*0e20*/  LDC R2, c[0x0][R2+0x2a4] ;  /* 0x0000a90002027b82 */ /* 0x000ea20000000800 */
[----:B------:R-:W-:Y:S01]  /*0e30*/  MOV R14, UR4 ;  /* 0x00000004000e7c02 */ /* 0x000fe20008000f00 */
[----:B------:R-:W4:Y:S01]  /*0e40*/  F2I.U32.TRUNC.NTZ R87, R87 ;  /* 0x0000005700577305 */ /* 0x000f22000020f000 */
[----:B---3--:R-:W-:-:S05]  /*0e50*/  FMUL R86, R86, UR7 ;  /* 0x0000000756567c20 */ /* 0x008fca0008400000 */
[----:B------:R-:W-:Y:S01]  /*0e60*/  BAR.SYNC.DEFER_BLOCKING 0x0 ;  /* 0x0000000000007b1d */ /* 0x000fe20000010000 */
[----:B------:R-:W-:-:S05]  /*0e70*/  ISETP.GE.AND P0, PT, R10, 0x1, PT ;  /* 0x000000010a00780c */ /* 0x000fca0003f06270 */
[----:B------:R-:W3:Y:S02]  /*0e80*/  F2I.U32.TRUNC.NTZ R86, R86 ;  /* 0x0000005600567305 */ /* 0x000ee4000020f000 */
[----:B------:R-:W2:Y:S01]  /*0e90*/  S2UR UR36, SR_CTAID.Z ;  /* 0x00000000002479c3 */ /* 0x000ea20000002700 */
[----:B----4-:R-:W-:-:S05]  /*0ea0*/  IADD3 R87, PT, PT, -R87, RZ, RZ ;  /* 0x000000ff57577210 */ /* 0x010fca0007ffe1ff */
[----:B-1----:R-:W-:Y:S01]  /*0eb0*/  IMAD R87, R3, R87, UR5 ;  /* 0x0000000503577e24 */ /* 0x002fe2000f8e0257 */
[----:B---3--:R-:W-:-:S05]  /*0ec0*/  IADD3 R86, PT, PT, -R86, RZ, RZ ;  /* 0x000000ff56567210 */ /* 0x008fca0007ffe1ff */
[----:B--2---:R-:W-:Y:S01]  /*0ed0*/  IMAD R86, R2, R86, UR4 ;  /* 0x0000000402567e24 */ /* 0x004fe2000f8e0256 */
[----:B------:R-:W-:Y:S06]  /*0ee0*/  @!P0 BRA `(.L_x_15) ;  /* 0x0000000000b88947 */ /* 0x000fec0003800000 */
[----:B------:R-:W1:Y:S01]  /*0ef0*/  LDC.64 R4, c[0x0][0xb18] ;  /* 0x0002c600ff047b82 */ /* 0x000e620000000a00 */
[----:B------:R-:W-:-:S07]  /*0f00*/  ISETP.NE.AND P0, PT, R10, 0x1, PT ;  /* 0x000000010a00780c */ /* 0x000fce0003f05270 */
[----:B------:R-:W2:Y:S08]  /*0f10*/  LDC R9, c[0x0][0xb0c] ;  /* 0x0002c300ff097b82 */ /* 0x000eb00000000800 */
[----:B------:R-:W3:Y:S08]  /*0f20*/  LDC R12, c[0x0][0x370] ;  /* 0x0000dc00ff0c7b82 */ /* 0x000ef00000000800 */
[----:B------:R-:W4:Y:S01]  /*0f30*/  LDC R11, c[0x0][0x374] ;  /* 0x0000dd00ff0b7b82 */ /* 0x000f220000000800 */
[----:B-1----:R-:W-:-:S07]  /*0f40*/  ISETP.NE.AND P1, PT, R4, 0x1, PT ;  /* 0x000000010400780c */ /* 0x002fce0003f25270 */
[----:B------:R-:W3:Y:S01]  /*0f50*/  LDC.64 R6, c[0x0][0xb10] ;  /* 0x0002c400ff067b82 */ /* 0x000ee20000000a00 */
[----:B--2---:R-:W-:-:S07]  /*0f60*/  ISETP.NE.AND P2, PT, R9, 0x1, PT ;  /* 0x000000010900780c */ /* 0x004fce0003f45270 */
[----:B------:R-:W1:Y:S08]  /*0f70*/  LDC R8, c[0x0][0xb20] ;  /* 0x0002c800ff087b82 */ /* 0x000e700000000800 */
[----:B------:R-:W2:Y:S01]  /*0f80*/  LDC.64 R2, c[0x0][0xb28] ;  /* 0x0002ca00ff027b82 */ /* 0x000ea20000000a00 */
[----:B----4-:R-:W-:-:S04]  /*0f90*/  IMAD.HI.U32 R13, R11, R5, RZ ;  /* 0x000000050b0d7227 */ /* 0x010fc800078e00ff */
[----:B------:R-:W-:-:S04]  /*0fa0*/  IMAD.HI.U32 R5, R14, R5, RZ ;  /* 0x000000050e057227 */ /* 0x000fc800078e00ff */
[----:B---3--:R-:W-:-:S05]  /*0fb0*/  IMAD.HI.U32 R16, R12, R6, RZ ;  /* 0x000000060c107227 */ /* 0x008fca00078e00ff */
[-C--:B------:R-:W-:Y:S01]  /*0fc0*/  @P2 SHF.R.U32.HI R12, RZ, R7.reuse, R16 ;  /* 0x00000007ff0c2219 */ /* 0x080fe20000011610 */
[----:B------:R-:W-:Y:S01]  /*0fd0*/  IMAD.HI.U32 R16, R15, R6, RZ ;  /* 0x000000060f107227 */ /* 0x000fe200078e00ff */
[-C--:B-1----:R-:W-:Y:S02]  /*0fe0*/  @P1 SHF.R.U32.HI R11, RZ, R8.reuse, R13 ;  /* 0x00000008ff0b1219 */ /* 0x082fe4000001160d */
[----:B------:R-:W-:Y:S02]  /*0ff0*/  SHF.R.U32.HI R5, RZ, R8, R5 ;  /* 0x00000008ff057219 */ /* 0x000fe40000011605 */
[----:B------:R-:W-:Y:S02]  /*1000*/  SHF.R.U32.HI R16, RZ, R7, R16 ;  /* 0x00000007ff107219 */ /* 0x000fe40000011610 */
[----:B------:R-:W-:Y:S01]  /*1010*/  SEL R5, R14, R5, !P1 ;  /* 0x000000050e057207 */ /* 0x000fe20004800000 */
[----:B--2---:R-:W-:Y:S01]  /*1020*/  IMAD.HI.U32 R13, R11, R2, RZ ;  /* 0x000000020b0d7227 */ /* 0x004fe200078e00ff */
[----:B------:R-:W-:-:S03]  /*1030*/  SEL R16, R15, R16, !P2 ;  /* 0x000000100f107207 */ /* 0x000fc60005000000 */
[----:B------:R-:W-:Y:S01]  /*1040*/  IMAD.HI.U32 R6, R12, R2, RZ ;  /* 0x000000020c067227 */ /* 0x000fe200078e00ff */
[----:B------:R-:W-:-:S04]  /*1050*/  @P0 SHF.R.U32.HI R11, RZ, R3, R13 ;  /* 0x00000003ff0b0219 */ /* 0x000fc8000001160d */
[----:B------:R-:W-:Y:S01]  /*1060*/  @P0 SHF.R.U32.HI R12, RZ, R3, R6 ;  /* 0x00000003ff0c0219 */ /* 0x000fe20000011606 */
[----:B------:R-:W-:-:S04]  /*1070*/  IMAD R11, R11, R10, RZ ;  /* 0x0000000a0b0b7224 */ /* 0x000fc800078e02ff */
[----:B------:R-:W-:Y:S01]  /*1080*/  IMAD R6, R12, R10, RZ ;  /* 0x0000000a0c067224 */ /* 0x000fe200078e02ff */
[----:B------:R-:W-:-:S04]  /*1090*/  ISETP.GE.AND P1, PT, R5, R11, PT ;  /* 0x0000000b0500720c */ /* 0x000fc80003f26270 */
[----:B------:R-:W-:Y:S01]  /*10a0*/  ISETP.GE.OR P1, PT, R16, R6, P1 ;  /* 0x000000061000720c */ /* 0x000fe20000f26670 */
[----:B------:R-:W-:-:S05]  /*10b0*/  IMAD.HI.U32 R6, R5, R2, RZ ;  /* 0x0000000205067227 */ /* 0x000fca00078e00ff */
[----:B------:R-:W-:-:S04]  /*10c0*/  SHF.R.U32.HI R6, RZ, R3, R6 ;  /* 0x00000003ff067219 */ /* 0x000fc80000011606 */
[----:B------:R-:W-:-:S03]  /*10d0*/  SEL R6, R5, R6, !P0 ;  /* 0x0000000605067207 */ /* 0x000fc60004000000 */
[----:B------:R-:W-:Y:S01]  /*10e0*/  @!P1 IMAD.HI.U32 R7, R16, R2, RZ ;  /* 0x0000000210079227 */ /* 0x000fe200078e00ff */
[----:B------:R-:W-:-:S04]  /*10f0*/  IADD3 R2, PT, PT, -R6, RZ, RZ ;  /* 0x000000ff06027210 */ /* 0x000fc80007ffe1ff */
[----:B------:R-:W-:Y:S01]  /*1100*/  @!P1 SHF.R.U32.HI R3, RZ, R3, R7 ;  /* 0x00000003ff039219 */ /* 0x000fe20000011607 */
[----:B------:R-:W-:Y:S01]  /*1110*/  IMAD R2, R10, R2, R5 ;  /* 0x000000020a027224 */ /* 0x000fe200078e0205 */
[----:B------:R-:W-:Y:S02]  /*1120*/  IADD3 R7, PT, PT, -R5, RZ, RZ ;  /* 0x000000ff05077210 */ /* 0x000fe40007ffe1ff */
[----:B------:R-:W-:-:S03]  /*1130*/  @!P1 SEL R3, R16, R3, !P0 ;  /* 0x0000000310039207 */ /* 0x000fc60004000000 */
[----:B------:R-:W-:Y:S02]  /*1140*/  IMAD R7, R4, R7, R14 ;  /* 0x0000000704077224 */ /* 0x000fe400078e020e */
[--C-:B------:R-:W-:Y:S02]  /*1150*/  @!P1 IMAD.IADD R6, R6, 0x1, -R3.reuse ;  /* 0x0000000106069824 */ /* 0x100fe400078e0a03 */
[----:B------:R-:W-:Y:S01]  /*1160*/  @!P1 IMAD R3, R2, R12, R3 ;  /* 0x0000000c02039224 */ /* 0x000fe200078e0203 */
[----:B------:R-:W-:Y:S01]  /*1170*/  IADD3 R2, PT, PT, -R16, RZ, RZ ;  /* 0x000000ff10027210 */ /* 0x000fe20007ffe1ff */
[----:B------:R-:W-:Y:S02]  /*1180*/  @!P1 IMAD R5, R6, R10, R16 ;  /* 0x0000000a06059224 */ /* 0x000fe400078e0210 */
[----:B------:R-:W-:Y:S02]  /*1190*/  @!P1 IMAD.MOV.U32 R16, RZ, RZ, R3 ;  /* 0x000000ffff109224 */ /* 0x000fe400078e0003 */
[----:B------:R-:W-:-:S02]  /*11a0*/  IMAD R2, R9, R2, R15 ;  /* 0x0000000209027224 */ /* 0x000fc400078e020f */
[----:B------:R-:W-:Y:S02]  /*11b0*/  IMAD R14, R5, R4, R7 ;  /* 0x00000004050e7224 */ /* 0x000fe400078e0207 */
[----:B------:R-:W-:Y:S02]  /*11c0*/  IMAD R15, R16, R9, R2 ;  /* 0x00000009100f7224 */ /* 0x000fe400078e0202 */
.L_x_15:
[----:B------:R-:W1:Y:S01]  /*11d0*/  LDCU UR4, c[0x0][0xb30] ;  /* 0x00016600ff0477ac */ /* 0x000e620008000800 */
[----:B------:R-:W2:Y:S08]  /*11e0*/  S2UR UR37, SR_CgaCtaId ;  /* 0x00000000002579c3 */ /* 0x000eb00000008800 */
[----:B------:R-:W3:Y:S01]  /*11f0*/  LDC R40, c[0x0][0xb24] ;  /* 0x0002c900ff287b82 */ /* 0x000ee20000000800 */
[----:B-1----:R-:W-:-:S09]  /*1200*/  UISETP.NE.AND UP1, UPT, UR4, 0x1, UPT ;  /* 0x000000010400788c */ /* 0x002fd2000bf25270 */
[----:B--2---:R-:W-:Y:S05]  /*1210*/  BRA.U UP1, `(.L_x_16) ;  /* 0x0000000101407547 */ /* 0x004fea000b800000 */
[----:B------:R-:W1:Y:S08]  /*1220*/  LDC.64 R4, c[0x0][0xb10] ;  /* 0x0002c400ff047b82 */ /* 0x000e700000000a00 */
[----:B------:R-:W2:Y:S08]  /*1230*/  LDC.64 R2, c[0x0][0xb18] ;  /* 0x0002c600ff027b82 */ /* 0x000eb00000000a00 */
[----:B------:R-:W4:Y:S08]  /*1240*/  LDC R6, c[0x0][0xb20] ;  /* 0x0002c800ff067b82 */ /* 0x000f300000000800 */
[----:B------:R-:W3:Y:S01]  /*1250*/  LDC R7, c[0x0][0xb0c] ;  /* 0x0002c300ff077b82 */ /* 0x000ee20000000800 */
[----:B-1----:R-:W-:-:S05]  /*1260*/  IMAD.HI.U32 R4, R15, R4, RZ ;  /* 0x000000040f047227 */ /* 0x002fca00078e00ff */
[----:B------:R-:W-:Y:S01]  /*1270*/  SHF.R.U32.HI R4, RZ, R5, R4 ;  /* 0x00000005ff047219 */ /* 0x000fe20000011604 */
[----:B--2---:R-:W-:Y:S01]  /*1280*/  IMAD.HI.U32 R3, R14, R3, RZ ;  /* 0x000000030e037227 */ /* 0x004fe200078e00ff */
[----:B------:R-:W-:-:S04]  /*1290*/  ISETP.NE.AND P0, PT, R2, 0x1, PT ;  /* 0x000000010200780c */ /* 0x000fc80003f05270 */
[----:B----4-:R-:W-:-:S04]  /*12a0*/  SHF.R.U32.HI R3, RZ, R6, R3 ;  /* 0x00000006ff037219 */ /* 0x010fc80000011603 */
[----:B------:R-:W-:Y:S02]  /*12b0*/  SEL R3, R14, R3, !P0 ;  /* 0x000000030e037207 */ /* 0x000fe40004000000 */
[----:B---3--:R-:W-:-:S04]  /*12c0*/  ISETP.NE.AND P1, PT, R7, 0x1, PT ;  /* 0x000000010700780c */ /* 0x008fc80003f25270 */
[----:B------:R-:W-:-:S05]  /*12d0*/  SEL R4, R15, R4, !P1 ;  /* 0x000000040f047207 */ /* 0x000fca0004800000 */
[----:B------:R-:W-:Y:S02]  /*12e0*/  IMAD.IADD R5, R3, 0x1, -R4 ;  /* 0x0000000103057824 */ /* 0x000fe400078e0a04 */
[----:B------:R-:W-:Y:S02]  /*12f0*/  IMAD.IADD R3, R4, 0x1, -R3 ;  /* 0x0000000104037824 */ /* 0x000fe400078e0a03 */
[----:B------:R-:W-:Y:S02]  /*1300*/  IMAD R15, R5, R7, R15 ;  /* 0x00000007050f7224 */ /* 0x000fe400078e020f */
[----:B------:R-:W-:-:S07]  /*1310*/  IMAD R14, R3, R2, R14 ;  /* 0x00000002030e7224 */ /* 0x000fce00078e020e */
.L_x_16:
[----:B------:R-:W-:Y:S01]  /*1320*/  BAR.SYNC.DEFER_BLOCKING 0x0 ;  /* 0x0000000000007b1d */ /* 0x000fe20000010000 */
[----:B------:R-:W-:Y:S01]  /*1330*/  UISETP.NE.AND UP1, UPT, UR8, 0x2, UPT ;  /* 0x000000020800788c */ /* 0x000fe2000bf25270 */
[----:B------:R-:W-:Y:S02]  /*1340*/  ISETP.NE.OR P5, PT, R0, 0x2, !P5 ;  /* 0x000000020000780c */ /* 0x000fe40006fa5670 */
[----:B------:R-:W-:-:S06]  /*1350*/  LOP3.LUT R2, R101, 0x1f, RZ, 0xc0, !PT ;  /* 0x0000001f65027812 */ /* 0x000fcc00078ec0ff */
[----:B------:R-:W-:Y:S05]  /*1360*/  BRA.U UP1, `(.L_x_17) ;  /* 0x00000011010c7547 */ /* 0x000fea000b800000 */
[----:B------:R-:W1:Y:S01]  /*1370*/  LDCU UR13, c[0x0][0x38c] ;  /* 0x00007180ff0d77ac */ /* 0x000e620008000800 */
[----:B------:R-:W2:Y:S01]  /*1380*/  LDC R8, c[0x0][0x370] ;  /* 0x0000dc00ff087b82 */ /* 0x000ea20000000800 */
[----:B------:R-:W-:Y:S01]  /*1390*/  PLOP3.LUT P1, PT, PT, PT, UP2, 0x80, 0x8 ;  /* 0x000000000008781c */ /* 0x000fe20003f2f028 */
[----:B------:R-:W-:Y:S01]  /*13a0*/  IMAD.MOV.U32 R17, RZ, RZ, 0x1 ;  /* 0x00000001ff117424 */ /* 0x000fe200078e00ff */
[----:B------:R-:W-:Y:S01]  /*13b0*/  ISETP.EQ.OR P4, PT, R2, RZ, P5 ;  /* 0x000000ff0200720c */ /* 0x000fe20002f82670 */
[----:B------:R-:W-:Y:S01]  /*13c0*/  IMAD.MOV.U32 R16, RZ, RZ, RZ ;  /* 0x000000ffff107224 */ /* 0x000fe200078e00ff */
[----:B------:R-:W-:Y:S02]  /*13d0*/  PLOP3.LUT P1, PT, P1, PT, PT, 0x8, 0x80 ;  /* 0x000000000080781c */ /* 0x000fe40000f2e170 */
[----:B------:R-:W-:Y:S01]  /*13e0*/  CS2R R12, SRZ ;  /* 0x00000000000c7805 */ /* 0x000fe2000001ff00 */
[----:B------:R-:W-:Y:S01]  /*13f0*/  IMAD.MOV.U32 R11, RZ, RZ, 0x1 ;  /* 0x00000001ff0b7424 */ /* 0x000fe200078e00ff */
[----:B------:R-:W4:Y:S01]  /*1400*/  LDC R0, c[0x0][0x374] ;  /* 0x0000dd00ff007b82 */ /* 0x000f220000000800 */
[----:B------:R-:W2:Y:S01]  /*1410*/  LDCU.64 UR22, c[0x0][0x348] ;  /* 0x00006900ff1677ac */ /* 0x000ea20008000a00 */
[----:B------:R-:W-:Y:S01]  /*1420*/  UMOV UR6, URZ ;  /* 0x000000ff00067c82 */ /* 0x000fe20008000000 */
[----:B-1----:R-:W-:-:S04]  /*1430*/  UIADD3 UR5, UPT, UPT, UR13, 0x1f, URZ ;  /* 0x0000001f0d057890 */ /* 0x002fc8000fffe0ff */
[----:B------:R-:W-:-:S04]  /*1440*/  USHF.R.S32.HI UR4, URZ, 0x1f, UR5 ;  /* 0x0000001fff047899 */ /* 0x000fc80008011405 */
[----:B------:R-:W-:-:S04]  /*1450*/  ULEA.HI UR4, UR4, UR5, URZ, 0x5 ;  /* 0x0000000504047291 */ /* 0x000fc8000f8f28ff */
[----:B------:R-:W-:Y:S02]  /*1460*/  USHF.R.S32.HI UR15, URZ, 0x5, UR4 ;  /* 0x00000005ff0f7899 */ /* 0x000fe40008011404 */
[----:B------:R-:W-:Y:S02]  /*1470*/  UIADD3 UR4, UPT, UPT, UR13, -0x1, URZ ;  /* 0xffffffff0d047890 */ /* 0x000fe4000fffe0ff */
[----:B------:R-:W-:Y:S02]  /*1480*/  UISETP.LT.U32.AND UP0, UPT, UR15, 0x2, UPT ;  /* 0x000000020f00788c */ /* 0x000fe4000bf01070 */
[----:B------:R-:W-:Y:S02]  /*1490*/  UISETP.GE.U32.AND UP1, UPT, UR4, -0x3f, UPT ;  /* 0xffffffc10400788c */ /* 0x000fe4000bf26070 */
[----:B------:R-:W-:Y:S02]  /*14a0*/  USEL UR14, UR15, 0x2, UP0 ;  /* 0x000000020f0e7887 */ /* 0x000fe40008000000 */
[----:B------:R-:W-:-:S02]  /*14b0*/  UIADD3 UR13, UPT, UPT, UR13, 0x3e, URZ ;  /* 0x0000003e0d0d7890 */ /* 0x000fc4000fffe0ff */
[----:B------:R-:W-:Y:S02]  /*14c0*/  UIADD3 UR5, UPT, UPT, UR14, -0x1, URZ ;  /* 0xffffffff0e057890 */ /* 0x000fe4000fffe0ff */
[----:B------:R-:W-:-:S03]  /*14d0*/  UIADD3 UR7, UPT, UPT, UR15, -UR14, URZ ;  /* 0x8000000e0f077290 */ /* 0x000fc6000fffe0ff */
[----:B------:R-:W-:-:S04]  /*14e0*/  @UP1 UIADD3 UR5, UPT, UPT, UR14, URZ, URZ ;  /* 0x000000ff0e051290 */ /* 0x000fc8000fffe0ff */
[----:B--2---:R-:W-:-:S12]  /*14f0*/  UIADD3 UR5, UPT, UPT, UR5, 0x1, URZ ;  /* 0x0000000105057890 */ /* 0x004fd8000fffe0ff */
.L_x_35:
[----:B------:R-:W-:Y:S01]  /*1500*/  UISETP.NE.AND UP0, UPT, UR37, URZ, UPT ;  /* 0x000000ff2500728c */ /* 0x000fe2000bf05270 */
[----:B------:R-:W1:Y:S08]  /*1510*/  S2UR UR37, SR_CgaCtaId ;  /* 0x00000000002579c3 */ /* 0x000e700000008800 */
[----:B------:R-:W-:Y:S05]  /*1520*/  BRA.U UP0, `(.L_x_18) ;  /* 0x0000000100347547 */ /* 0x000fea000b800000 */
[----:B------:R-:W2:Y:S01]  /*1530*/  S2R R2, SR_CgaCtaId ;  /* 0x0000000000027919 */ /* 0x000ea20000008800 */
[----:B------:R-:W-:-:S04]  /*1540*/  MOV R3, 0x400 ;  /* 0x0000040000037802 */ /* 0x000fc80000000f00 */
[----:B--2---:R-:W-:Y:S02]  /*1550*/  LEA R2, R2, R3, 0x18 ;  /* 0x0000000302027211 */ /* 0x004fe400078ec0ff */
[----:B------:R-:W-:-:S03]  /*1560*/  SHF.L.U32 R3, R11, 0x1f, RZ ;  /* 0x0000001f0b037819 */ /* 0x000fc600000006ff */
[----:B------:R-:W-:-:S04]  /*1570*/  IMAD R2, R12, 0x8, R2 ;  /* 0x000000080c027824 */ /* 0x000fc800078e0202 */
[----:B------:R-:W2:Y:S02]  /*1580*/  SYNCS.PHASECHK.TRANS64.TRYWAIT P0, [R2+URZ+0xe0], R3 ;  /* 0x0000e003020075a7 */ /* 0x000ea400080011ff */
[----:B--2---:R-:W-:Y:S05]  /*1590*/  @!P0 BRA `(.L_x_19) ;  /* 0x00000074002c8947 */ /* 0x004fea0003800000 */
.L_x_129:
[----:B------:R-:W-:Y:S01]  /*15a0*/  VIADD R12, R12, 0x1 ;  /* 0x000000010c0c7836 */ /* 0x000fe20000000000 */
[----:B------:R2:W-:Y:S04]  /*15b0*/  SYNCS.ARRIVE.TRANS64.A1T0 RZ, [R2+URZ+0xd0], RZ ;  /* 0x0000d0ff02ff79a7 */ /* 0x0005e800081000ff */
[----:B------:R-:W-:-:S04]  /*15c0*/  ISETP.NE.AND P0, PT, R12, 0x2, PT ;  /* 0x000000020c00780c */ /* 0x000fc80003f05270 */
[----:B------:R-:W-:Y:S02]  /*15d0*/  SEL R12, R12, RZ, P0 ;  /* 0x000000ff0c0c7207 */ /* 0x000fe40000000000 */
[----:B--2---:R-:W-:-:S04]  /*15e0*/  SEL R2, RZ, 0x1, P0 ;  /* 0x00000001ff027807 */ /* 0x004fc80000000000 */
[----:B------:R-:W-:-:S07]  /*15f0*/  LOP3.LUT R11, R11, R2, RZ, 0x3c, !PT ;  /* 0x000000020b0b7212 */ /* 0x000fce00078e3cff */
.L_x_18:
[----:B------:R-:W-:Y:S01]  /*1600*/  UMOV UR4, 0x400 ;  /* 0x0000040000047882 */ /* 0x000fe20000000000 */
[----:B------:R-:W-:Y:S01]  /*1610*/  SHF.L.U32 R2, R17, 0x1f, RZ ;  /* 0x0000001f11027819 */ /* 0x000fe200000006ff */
[----:B-1----:R-:W-:Y:S01]  /*1620*/  ULEA UR4, UR37, UR4, 0x18 ;  /* 0x0000000425047291 */ /* 0x002fe2000f8ec0ff */
[----:B------:R-:W-:Y:S01]  /*1630*/  R2UR UR35, R15 ;  /* 0x000000000f2372ca */ /* 0x000fe200000e0000 */
[----:B------:R-:W-:Y:S01]  /*1640*/  UISETP.GE.U32.AND UP0, UPT, UR13, 0x3f, UPT ;  /* 0x0000003f0d00788c */ /* 0x000fe2000bf06070 */
[----:B------:R-:W-:Y:S01]  /*1650*/  R2UR UR11, R14 ;  /* 0x000000000e0b72ca */ /* 0x000fe200000e0000 */
[----:B------:R-:W-:Y:S01]  /*1660*/  ULEA UR8, UR6, UR4, 0x3 ;  /* 0x0000000406087291 */ /* 0x000fe2000f8e18ff */
[----:B------:R-:W-:-:S08]  /*1670*/  UMOV UR24, URZ ;  /* 0x000000ff00187c82 */ /* 0x000fd00008000000 */
[----:B------:R1:W2:Y:S01]  /*1680*/  SYNCS.PHASECHK.TRANS64.TRYWAIT P0, [UR8+0x10], R2 ;  /* 0x00001002ff0075a7 */ /* 0x0002a20008001108 */
[----:B------:R-:W-:Y:S02]  /*1690*/  USHF.L.U32 UR35, UR35, 0x7, URZ ;  /* 0x0000000723237899 */ /* 0x000fe400080006ff */
[----:B------:R-:W-:Y:S01]  /*16a0*/  USHF.L.U32 UR11, UR11, 0x7, URZ ;  /* 0x000000070b0b7899 */ /* 0x000fe200080006ff */
[----:B------:R-:W-:Y:S11]  /*16b0*/  BRA.U !UP0, `(.L_x_20) ;  /* 0x0000000108a47547 */ /* 0x000ff6000b800000 */
[----:B------:R-:W-:Y:S01]  /*16c0*/  UMOV UR16, URZ ;  /* 0x000000ff00107c82 */ /* 0x000fe20008000000 */
[----:B------:R-:W-:-:S05]  /*16d0*/  UMOV UR17, UR6 ;  /* 0x0000000600117c82 */ /* 0x000fca0008000000 */
.L_x_25:
[----:B-1----:R-:W-:Y:S01]  /*16e0*/  ULEA UR33, UR17, UR4, 0x3 ;  /* 0x0000000411217291 */ /* 0x002fe2000f8e18ff */
[----:B--2---:R-:W-:Y:S01]  /*16f0*/  @!P5 MOV R3, 0x4000 ;  /* 0x000040000003d802 */ /* 0x004fe20000000f00 */
[----:B--2---:R-:W-:Y:S10]  /*1700*/  @P0 BRA `(.L_x_21) ;  /* 0x00000000000c0947 */ /* 0x004ff40003800000 */
[----:B------:R-:W-:-:S04]  /*1710*/  SHF.L.U32 R4, R17, 0x1f, RZ ;  /* 0x0000001f11047819 */ /* 0x000fc800000006ff */
[----:B------:R-:W2:Y:S02]  /*1720*/  SYNCS.PHASECHK.TRANS64.TRYWAIT P0, [UR33+0x10], R4 ;  /* 0x00001004ff0075a7 */ /* 0x000ea40008001121 */
[----:B--2---:R-:W-:Y:S05]  /*1730*/  @!P0 BRA `(.L_x_22) ;  /* 0x0000007000d88947 */ /* 0x004fea0003800000 */
.L_x_21:
[----:B------:R2:W-:Y:S01]  /*1740*/  @!P5 SYNCS.ARRIVE.TRANS64 RZ, [UR33], R3 ;  /* 0x00000003ffffd9a7 */ /* 0x0005e20008000021 */
[----:B------:R-:W-:Y:S04]  /*1750*/  BSSY.RECONVERGENT B0, `(.L_x_23) ;  /* 0x0000003000007945 */ /* 0x000fe80003800200 */
[----:B------:R-:W-:Y:S05]  /*1760*/  @P4 BRA `(.L_x_24) ;  /* 0x0000000000044947 */ /* 0x000fea0003800000 */
[----:B------:R-:W-:Y:S05]  /*1770*/  BPT.TRAP 0x1 ;  /* 0x000000040000795c */ /* 0x000fea0000300000 */
.L_x_24:
[----:B------:R-:W-:Y:S05]  /*1780*/  BSYNC.RECONVERGENT B0 ;  /* 0x0000000000007941 */ /* 0x000fea0003800200 */
.L_x_23:
[----:B------:R-:W-:Y:S02]  /*1790*/  UIADD3 UR6, UPT, UPT, UR17, 0x1, URZ ;  /* 0x0000000111067890 */ /* 0x000fe4000fffe0ff */
[----:B------:R-:W-:Y:S02]  /*17a0*/  UIADD3 UR26, UP1, UPT, UR22, 0x80, URZ ;  /* 0x00000080161a7890 */ /* 0x000fe4000ff3e0ff */
[----:B------:R-:W-:Y:S02]  /*17b0*/  UISETP.NE.AND UP0, UPT, UR6, 0x2, UPT ;  /* 0x000000020600788c */ /* 0x000fe4000bf05270 */
[----:B------:R-:W-:Y:S02]  /*17c0*/  USHF.L.U32 UR34, UR16, 0x5, URZ ;  /* 0x0000000510227899 */ /* 0x000fe400080006ff */
[----:B------:R-:W-:Y:S02]  /*17d0*/  USEL UR9, URZ, 0x1, UP0 ;  /* 0x00000001ff097887 */ /* 0x000fe40008000000 */
[----:B------:R-:W-:-:S02]  /*17e0*/  USEL UR6, UR6, URZ, UP0 ;  /* 0x000000ff06067287 */ /* 0x000fc40008000000 */
[----:B------:R-:W-:Y:S02]  /*17f0*/  UIADD3 UR20, UP0, UPT, UR22, 0x180, URZ ;  /* 0x0000018016147890 */ /* 0x000fe4000ff1e0ff */
[----:B------:R-:W-:Y:S01]  /*1800*/  ULEA UR8, UR6, UR4, 0x3 ;  /* 0x0000000406087291 */ /* 0x000fe2000f8e18ff */
[----:B------:R-:W-:Y:S01]  /*1810*/  LOP3.LUT R17, R17, UR9, RZ, 0x3c, !PT ;  /* 0x0000000911117c12 */ /* 0x000fe2000f8e3cff */
[----:B------:R-:W-:Y:S02]  /*1820*/  UIADD3.X UR27, UPT, UPT, URZ, UR23, URZ, UP1, !UPT ;  /* 0x00000017ff1b7290 */ /* 0x000fe40008ffe4ff */
[----:B------:R-:W-:Y:S01]  /*1830*/  UIADD3.X UR21, UPT, UPT, URZ, UR23, URZ, UP0, !UPT ;  /* 0x00000017ff157290 */ /* 0x000fe200087fe4ff */
[----:B-1----:R-:W-:Y:S01]  /*1840*/  SHF.L.U32 R2, R17, 0x1f, RZ ;  /* 0x0000001f11027819 */ /* 0x002fe200000006ff */
[----:B------:R-:W-:Y:S01]  /*1850*/  UMOV UR18, 0x0 ;  /* 0x0000000000127882 */ /* 0x000fe20000000000 */
[----:B------:R-:W-:Y:S01]  /*1860*/  UMOV UR19, 0x10000000 ;  /* 0x1000000000137882 */ /* 0x000fe20000000000 */
[----:B------:R-:W-:Y:S01]  /*1870*/  UMOV UR12, UR36 ;  /* 0x00000024000c7c82 */ /* 0x000fe20008000000 */
[----:B------:R1:W1:Y:S01]  /*1880*/  SYNCS.PHASECHK.TRANS64.TRYWAIT P0, [UR8+0x10], R2 ;  /* 0x00001002ff0075a7 */ /* 0x0002620008001108 */
[----:B------:R-:W-:Y:S01]  /*1890*/  ULEA UR8, UR17, UR4, 0xd ;  /* 0x0000000411087291 */ /* 0x000fe2000f8e68ff */
[----:B------:R-:W-:Y:S01]  /*18a0*/  UMOV UR9, UR33 ;  /* 0x0000002100097c82 */ /* 0x000fe20008000000 */
[----:B------:R-:W-:-:S02]  /*18b0*/  UMOV UR10, UR34 ;  /* 0x00000022000a7c82 */ /* 0x000fc40008000000 */
[----:B------:R-:W-:Y:S02]  /*18c0*/  UIADD3 UR32, UPT, UPT, UR8, 0x8400, URZ ;  /* 0x0000840008207890 */ /* 0x000fe4000fffe0ff */
[----:B------:R-:W-:Y:S02]  /*18d0*/  UIADD3 UR8, UPT, UPT, UR8, 0xc400, URZ ;  /* 0x0000c40008087890 */ /* 0x000fe4000fffe0ff */
[----:B------:R-:W-:Y:S01]  /*18e0*/  UIADD3 UR16, UPT, UPT, UR16, 0x1, URZ ;  /* 0x0000000110107890 */ /* 0x000fe2000fffe0ff */
[----:B------:R-:W-:Y:S01]  /*18f0*/  UMOV UR24, UR5 ;  /* 0x0000000500187c82 */ /* 0x000fe20008000000 */
[----:B------:R-:W-:Y:S02]  /*1900*/  UMOV UR17, UR6 ;  /* 0x0000000600117c82 */ /* 0x000fe40008000000 */
[----:B------:R-:W-:Y:S01]  /*1910*/  UISETP.NE.AND UP0, UPT, UR16, UR5, UPT ;  /* 0x000000051000728c */ /* 0x000fe2000bf05270 */
[----:B------:R1:W-:Y:S02]  /*1920*/  UTMALDG.3D [UR32], [UR26], desc[UR18] ;  /* 0x000012201a0075b4 */ /* 0x0003e40008011000 */
[----:B------:R1:W-:Y:S06]  /*1930*/  UTMALDG.3D [UR8], [UR20], desc[UR18] ;  /* 0x00001208140075b4 */ /* 0x0003ec0008011000 */
[----:B------:R-:W-:Y:S05]  /*1940*/  BRA.U UP0, `(.L_x_25) ;  /* 0xfffffffd00647547 */ /* 0x000fea000b83ffff */
.L_x_20:
[----:B-1----:R-:W-:Y:S01]  /*1950*/  ULEA UR8, UR6, UR4, 0x3 ;  /* 0x0000000406087291 */ /* 0x002fe2000f8e18ff */
[----:B------:R-:W-:Y:S01]  /*1960*/  SHF.L.U32 R2, R17, 0x1f, RZ ;  /* 0x0000001f11027819 */ /* 0x000fe200000006ff */
[----:B------:R-:W-:Y:S01]  /*1970*/  @!P1 SYNCS.ARRIVE.TRANS64.A1T0 RZ, [UR4+0x68], RZ ;  /* 0x000068ffffff99a7 */ /* 0x000fe20008100004 */
[----:B------:R-:W-:-:S06]  /*1980*/  UISETP.GT.AND UP0, UPT, UR15, UR14, UPT ;  /* 0x0000000e0f00728c */ /* 0x000fcc000bf04270 */
[----:B--2---:R1:W2:Y:S03]  /*1990*/  SYNCS.PHASECHK.TRANS64.TRYWAIT P0, [UR8+0x10], R2 ;  /* 0x00001002ff0075a7 */ /* 0x0042a60008001108 */
[----:B------:R-:W-:Y:S05]  /*19a0*/  BRA.U !UP0, `(.L_x_26) ;  /* 0x0000000108a87547 */ /* 0x000fea000b800000 */
[----:B------:R-:W-:Y:S01]  /*19b0*/  UIADD3 UR21, UPT, UPT, UR7, UR24, URZ ;  /* 0x0000001807157290 */ /* 0x000fe2000fffe0ff */
[----:B------:R-:W-:-:S11]  /*19c0*/  UMOV UR25, UR6 ;  /* 0x0000000600197c82 */ /* 0x000fd60008000000 */
.L_x_31:
[----:B-1----:R-:W-:Y:S01]  /*19d0*/  ULEA UR17, UR25, UR4, 0x3 ;  /* 0x0000000419117291 */ /* 0x002fe2000f8e18ff */
[----:B--2---:R-:W-:Y:S01]  /*19e0*/  @!P5 MOV R3, 0x4000 ;  /* 0x000040000003d802 */ /* 0x004fe20000000f00 */
[----:B--2---:R-:W-:Y:S10]  /*19f0*/  @P0 BRA `(.L_x_27) ;  /* 0x00000000000c0947 */ /* 0x004ff40003800000 */
[----:B------:R-:W-:-:S04]  /*1a00*/  SHF.L.U32 R4, R17, 0x1f, RZ ;  /* 0x0000001f11047819 */ /* 0x000fc800000006ff */
[----:B------:R-:W2:Y:S02]  /*1a10*/  SYNCS.PHASECHK.TRANS64.TRYWAIT P0, [UR17+0x10], R4 ;  /* 0x00001004ff0075a7 */ /* 0x000ea40008001111 */
[----:B--2---:R-:W-:Y:S05]  /*1a20*/  @!P0 BRA `(.L_x_28) ;  /* 0x0000007000348947 */ /* 0x004fea0003800000 */
.L_x_27:
[----:B------:R2:W-:Y:S01]  /*1a30*/  @!P5 SYNCS.ARRIVE.TRANS64 RZ, [UR17], R3 ;  /* 0x00000003ffffd9a7 */ /* 0x0005e20008000011 */
[----:B------:R-:W-:Y:S04]  /*1a40*/  BSSY.RECONVERGENT B0, `(.L_x_29) ;  /* 0x0000003000007945 */ /* 0x000fe80003800200 */
[----:B------:R-:W-:Y:S05]  /*1a50*/  @P4 BRA `(.L_x_30) ;  /* 0x0000000000044947 */ /* 0x000fea0003800000 */
[----:B------:R-:W-:Y:S05]  /*1a60*/  BPT.TRAP 0x1 ;  /* 0x000000040000795c */ /* 0x000fea0000300000 */
.L_x_30:
[----:B------:R-:W-:Y:S05]  /*1a70*/  BSYNC.RECONVERGENT B0 ;  /* 0x0000000000007941 */ /* 0x000fea0003800200 */
.L_x_29:
        /* <DEDUP_REMOVED lines=20> */
[----:B------:R-:W-:Y:S01]  /*1bc0*/  UIADD3 UR8, UPT, UPT, UR8, 0xc400, URZ ;  /* 0x0000c40008087890 */ /* 0x000fe2000fffe0ff */
[----:B------:R-:W-:Y:S01]  /*1bd0*/  UMOV UR9, UR17 ;  /* 0x0000001100097c82 */ /* 0x000fe20008000000 */
[----:B------:R-:W-:Y:S01]  /*1be0*/  UMOV UR10, UR18 ;  /* 0x00000012000a7c82 */ /* 0x000fe20008000000 */
[----:B------:R-:W-:Y:S01]  /*1bf0*/  UIADD3 UR24, UPT, UPT, UR24, 0x1, URZ ;  /* 0x0000000118187890 */ /* 0x000fe2000fffe0ff */
[----:B------:R-:W-:-:S03]  /*1c00*/  UMOV UR25, UR6 ;  /* 0x0000000600197c82 */ /* 0x000fc60008000000 */
[----:B------:R1:W-:Y:S01]  /*1c10*/  UTMALDG.3D [UR16], [UR30], desc[UR26] ;  /* 0x00001a101e0075b4 */ /* 0x0003e20008011000 */
[----:B------:R-:W-:Y:S01]  /*1c20*/  UISETP.NE.AND UP0, UPT, UR24, UR21, UPT ;  /* 0x000000151800728c */ /* 0x000fe2000bf05270 */
[----:B------:R1:W-:Y:S08]  /*1c30*/  UTMALDG.3D [UR8], [UR28], desc[UR26] ;  /* 0x00001a081c0075b4 */ /* 0x0003f00008011000 */
[----:B------:R-:W-:Y:S05]  /*1c40*/  BRA.U UP0, `(.L_x_31) ;  /* 0xfffffffd00607547 */ /* 0x000fea000b83ffff */
.L_x_26:
[C---:B-1----:R-:W-:Y:S01]  /*1c50*/  LEA R2, R16.reuse, UR4, 0x3 ;  /* 0x0000000410027c11 */ /* 0x042fe2000f8e18ff */
[----:B------:R-:W-:Y:S01]  /*1c60*/  NOP ;  /* 0x0000000000007918 */ /* 0x000fe20000000000 */
[----:B--2---:R-:W-:Y:S02]  /*1c70*/  SHF.L.U32 R3, R13, 0x1f, RZ ;  /* 0x0000001f0d037819 */ /* 0x004fe400000006ff */
[----:B------:R-:W-:Y:S02]  /*1c80*/  LEA R4, R16, UR4, 0x4 ;  /* 0x0000000410047c11 */ /* 0x000fe4000f8e20ff */
[----:B------:R-:W1:Y:S02]  /*1c90*/  SYNCS.PHASECHK.TRANS64.TRYWAIT P0, [R2+URZ+0x70], R3 ;  /* 0x00007003020075a7 */ /* 0x000e6400080011ff */
[----:B-1----:R-:W-:Y:S05]  /*1ca0*/  @!P0 BRA `(.L_x_32) ;  /* 0x0000006c00ac8947 */ /* 0x002fea0003800000 */
.L_x_132:
[----:B------:R-:W2:Y:S01]  /*1cb0*/  LDS.128 R4, [R4+0x100] ;  /* 0x0001000004047984 */ /* 0x000ea20000000c00 */
[----:B---3--:R-:W-:Y:S01]  /*1cc0*/  ISETP.GE.AND P0, PT, R40, 0x1, PT ;  /* 0x000000012800780c */ /* 0x008fe20003f06270 */
[----:B-1----:R-:W-:Y:S01]  /*1cd0*/  VIADD R2, R2, 0x80 ;  /* 0x0000008002027836 */ /* 0x002fe20000000000 */
[----:B------:R-:W-:Y:S01]  /*1ce0*/  @!PT LDS RZ, [RZ] ;  /* 0x00000000fffff984 */ /* 0x000fe20000000800 */
[----:B------:R-:W-:Y:S01]  /*1cf0*/  @!PT LDS RZ, [RZ] ;  /* 0x00000000fffff984 */ /* 0x000fe20000000800 */
[----:B------:R-:W-:Y:S01]  /*1d00*/  @!PT LDS RZ, [RZ] ;  /* 0x00000000fffff984 */ /* 0x000fe20000000800 */
[----:B------:R-:W-:Y:S01]  /*1d10*/  @!PT LDS RZ, [RZ] ;  /* 0x00000000fffff984 */ /* 0x000fe20000000800 */
[----:B------:R1:W-:Y:S06]  /*1d20*/  MEMBAR.ALL.CTA ;  /* 0x0000000000007992 */ /* 0x0003ec0000008000 */
[----:B-1----:R-:W1:Y:S01]  /*1d30*/  FENCE.VIEW.ASYNC.S ;  /* 0x00000000000073c6 */ /* 0x002e620000000000 */
[----:B------:R-:W-:-:S04]  /*1d40*/  PRMT R2, RZ, 0x654, R2 ;  /* 0x00000654ff027816 */ /* 0x000fc80000000002 */
[----:B-1----:R1:W-:Y:S01]  /*1d50*/  SYNCS.ARRIVE.TRANS64.RED.A1T0 RZ, [R2+URZ], RZ ;  /* 0x000000ff02ff79a7 */ /* 0x0023e200081004ff */
[----:B--2---:R-:W-:-:S13]  /*1d60*/  LOP3.LUT P2, RZ, R6, 0x1, RZ, 0xc0, !PT ;  /* 0x0000000106ff7812 */ /* 0x004fda000784c0ff */
[----:B------:R-:W-:Y:S01]  /*1d70*/  @P2 SHF.R.U32.HI R3, RZ, 0x10, R5 ;  /* 0x00000010ff032819 */ /* 0x000fe20000011605 */
[----:B------:R-:W-:Y:S01]  /*1d80*/  VOTEU.ANY UP0, P2 ;  /* 0x0000000000ff7886 */ /* 0x000fe20001000100 */
[----:B------:R-:W-:Y:S02]  /*1d90*/  @P2 MOV R10, R4 ;  /* 0x00000004000a2202 */ /* 0x000fe40000000f00 */
[----:B------:R-:W-:Y:S02]  /*1da0*/  @P2 R2UR.BROADCAST UR8, R3 ;  /* 0x00000000030822ca */ /* 0x000fe400008e0000 */
[----:B------:R-:W-:-:S11]  /*1db0*/  @P2 LOP3.LUT R9, R5, 0xffff, RZ, 0xc0, !PT ;  /* 0x0000ffff05092812 */ /* 0x000fd600078ec0ff */
[----:B------:R-:W-:Y:S01]  /*1dc0*/  @UP0 UMOV UR36, UR8 ;  /* 0x0000000800240c82 */ /* 0x000fe20008000000 */
[----:B-1----:R-:W-:Y:S05]  /*1dd0*/  @!P0 BRA `(.L_x_33) ;  /* 0x0000000000b88947 */ /* 0x002fea0003800000 */
[----:B------:R-:W4:Y:S01]  /*1de0*/  LDC.64 R4, c[0x0][0xb18] ;  /* 0x0002c600ff047b82 */ /* 0x000f220000000a00 */
[----:B------:R-:W-:-:S07]  /*1df0*/  ISETP.NE.AND P3, PT, R40, 0x1, PT ;  /* 0x000000012800780c */ /* 0x000fce0003f65270 */
[----:B------:R-:W1:Y:S08]  /*1e00*/  LDC.64 R6, c[0x0][0xb10] ;  /* 0x0002c400ff067b82 */ /* 0x000e700000000a00 */
[----:B------:R-:W2:Y:S08]  /*1e10*/  LDC R14, c[0x0][0xb20] ;  /* 0x0002c800ff0e7b82 */ /* 0x000eb00000000800 */
[----:B------:R-:W3:Y:S01]  /*1e20*/  LDC R15, c[0x0][0xb0c] ;  /* 0x0002c300ff0f7b82 */ /* 0x000ee20000000800 */
[----:B----4-:R-:W-:Y:S01]  /*1e30*/  IMAD.HI.U32 R19, R0, R5, RZ ;  /* 0x0000000500137227 */ /* 0x010fe200078e00ff */
[----:B------:R-:W-:-:S03]  /*1e40*/  ISETP.NE.AND P0, PT, R4, 0x1, PT ;  /* 0x000000010400780c */ /* 0x000fc60003f05270 */
[----:B------:R-:W-:-:S03]  /*1e50*/  IMAD.HI.U32 R5, R9, R5, RZ ;  /* 0x0000000509057227 */ /* 0x000fc600078e00ff */
[----:B------:R-:W4:Y:S01]  /*1e60*/  LDC.64 R2, c[0x0][0xb28] ;  /* 0x0002ca00ff027b82 */ /* 0x000f220000000a00 */
[----:B-1----:R-:W-:-:S04]  /*1e70*/  IMAD.HI.U32 R20, R8, R6, RZ ;  /* 0x0000000608147227 */ /* 0x002fc800078e00ff */
[----:B------:R-:W-:Y:S01]  /*1e80*/  IMAD.HI.U32 R21, R10, R6, RZ ;  /* 0x000000060a157227 */ /* 0x000fe200078e00ff */
[----:B------:R-:W-:Y:S02]  /*1e90*/  SHF.R.U32.HI R20, RZ, R7, R20 ;  /* 0x00000007ff147219 */ /* 0x000fe40000011614 */
[-C--:B--2---:R-:W-:Y:S02]  /*1ea0*/  SHF.R.U32.HI R19, RZ, R14.reuse, R19 ;  /* 0x0000000eff137219 */ /* 0x084fe40000011613 */
[----:B------:R-:W-:Y:S02]  /*1eb0*/  SHF.R.U32.HI R5, RZ, R14, R5 ;  /* 0x0000000eff057219 */ /* 0x000fe40000011605 */
[----:B------:R-:W-:Y:S02]  /*1ec0*/  SEL R19, R0, R19, !P0 ;  /* 0x0000001300137207 */ /* 0x000fe40004000000 */
[----:B------:R-:W-:Y:S02]  /*1ed0*/  SHF.R.U32.HI R21, RZ, R7, R21 ;  /* 0x00000007ff157219 */ /* 0x000fe40000011615 */
[----:B---3--:R-:W-:-:S02]  /*1ee0*/  ISETP.NE.AND P1, PT, R15, 0x1, PT ;  /* 0x000000010f00780c */ /* 0x008fc40003f25270 */
[----:B------:R-:W-:Y:S02]  /*1ef0*/  SEL R5, R9, R5, !P0 ;  /* 0x0000000509057207 */ /* 0x000fe40004000000 */
[----:B------:R-:W-:Y:S02]  /*1f00*/  SEL R20, R8, R20, !P1 ;  /* 0x0000001408147207 */ /* 0x000fe40004800000 */
[----:B------:R-:W-:Y:S01]  /*1f10*/  SEL R21, R10, R21, !P1 ;  /* 0x000000150a157207 */ /* 0x000fe20004800000 */
[----:B----4-:R-:W-:-:S04]  /*1f20*/  IMAD.HI.U32 R18, R19, R2, RZ ;  /* 0x0000000213127227 */ /* 0x010fc800078e00ff */
        /* <DEDUP_REMOVED lines=10> */
[----:B------:R-:W-:-:S04]  /*1fd0*/  @!P0 IMAD.HI.U32 R7, R21, R2, RZ ;  /* 0x0000000215078227 */ /* 0x000fc800078e00ff */
[----:B------:R-:W-:Y:S01]  /*1fe0*/  IMAD.MOV R2, RZ, RZ, -R6 ;  /* 0x000000ffff027224 */ /* 0x000fe200078e0a06 */
[----:B------:R-:W-:Y:S02]  /*1ff0*/  @!P0 SHF.R.U32.HI R3, RZ, R3, R7 ;  /* 0x00000003ff038219 */ /* 0x000fe40000011607 */
[----:B------:R-:W-:Y:S01]  /*2000*/  IADD3 R7, PT, PT, -R5, RZ, RZ ;  /* 0x000000ff05077210 */ /* 0x000fe20007ffe1ff */
[----:B------:R-:W-:Y:S01]  /*2010*/  IMAD R2, R40, R2, R5 ;  /* 0x0000000228027224 */ /* 0x000fe200078e0205 */
        /* <DEDUP_REMOVED lines=10> */
.L_x_33:
[----:B------:R-:W1:Y:S02]  /*20c0*/  LDCU UR8, c[0x0][0xb30] ;  /* 0x00016600ff0877ac */ /* 0x000e640008000800 */
[----:B-1----:R-:W-:-:S09]  /*20d0*/  UISETP.NE.AND UP0, UPT, UR8, 0x1, UPT ;  /* 0x000000010800788c */ /* 0x002fd2000bf05270 */
[----:B------:R-:W-:Y:S05]  /*20e0*/  BRA.U UP0, `(.L_x_34) ;  /* 0x0000000100407547 */ /* 0x000fea000b800000 */
[----:B------:R-:W1:Y:S08]  /*20f0*/  LDC.64 R4, c[0x0][0xb10] ;  /* 0x0002c400ff047b82 */ /* 0x000e700000000a00 */
[----:B------:R-:W2:Y:S08]  /*2100*/  LDC.64 R2, c[0x0][0xb18] ;  /* 0x0002c600ff027b82 */ /* 0x000eb00000000a00 */
[----:B------:R-:W3:Y:S08]  /*2110*/  LDC R6, c[0x0][0xb20] ;  /* 0x0002c800ff067b82 */ /* 0x000ef00000000800 */
[----:B------:R-:W4:Y:S01]  /*2120*/  LDC R7, c[0x0][0xb0c] ;  /* 0x0002c300ff077b82 */ /* 0x000f220000000800 */
[----:B-1----:R-:W-:-:S05]  /*2130*/  IMAD.HI.U32 R4, R10, R4, RZ ;  /* 0x000000040a047227 */ /* 0x002fca00078e00ff */
[----:B------:R-:W-:Y:S01]  /*2140*/  SHF.R.U32.HI R4, RZ, R5, R4 ;  /* 0x00000005ff047219 */ /* 0x000fe20000011604 */
[----:B--2---:R-:W-:Y:S01]  /*2150*/  IMAD.HI.U32 R3, R9, R3, RZ ;  /* 0x0000000309037227 */ /* 0x004fe200078e00ff */
[----:B------:R-:W-:-:S04]  /*2160*/  ISETP.NE.AND P0, PT, R2, 0x1, PT ;  /* 0x000000010200780c */ /* 0x000fc80003f05270 */
[----:B---3--:R-:W-:-:S04]  /*2170*/  SHF.R.U32.HI R3, RZ, R6, R3 ;  /* 0x00000006ff037219 */ /* 0x008fc80000011603 */
[----:B------:R-:W-:Y:S02]  /*2180*/  SEL R3, R9, R3, !P0 ;  /* 0x0000000309037207 */ /* 0x000fe40004000000 */
[----:B----4-:R-:W-:-:S04]  /*2190*/  ISETP.NE.AND P1, PT, R7, 0x1, PT ;  /* 0x000000010700780c */ /* 0x010fc80003f25270 */
[----:B------:R-:W-:-:S05]  /*21a0*/  SEL R4, R10, R4, !P1 ;  /* 0x000000040a047207 */ /* 0x000fca0004800000 */
[----:B------:R-:W-:Y:S02]  /*21b0*/  IMAD.IADD R5, R3, 0x1, -R4 ;  /* 0x0000000103057824 */ /* 0x000fe400078e0a04 */
[----:B------:R-:W-:Y:S02]  /*21c0*/  IMAD.IADD R3, R4, 0x1, -R3 ;  /* 0x0000000104037824 */ /* 0x000fe400078e0a03 */
[----:B------:R-:W-:Y:S02]  /*21d0*/  IMAD R10, R5, R7, R10 ;  /* 0x00000007050a7224 */ /* 0x000fe400078e020a */
[----:B------:R-:W-:-:S07]  /*21e0*/  IMAD R9, R3, R2, R9 ;  /* 0x0000000203097224 */ /* 0x000fce00078e0209 */
.L_x_34:
[----:B------:R-:W-:Y:S01]  /*21f0*/  VIADD R16, R16, 0x1 ;  /* 0x0000000110107836 */ /* 0x000fe20000000000 */
[----:B------:R-:W-:Y:S01]  /*2200*/  PLOP3.LUT P1, PT, PT, PT, PT, 0x80, 0x8 ;  /* 0x000000000008781c */ /* 0x000fe20003f2f070 */
[----:B------:R-:W-:Y:S02]  /*2210*/  IMAD.IADD R15, R10, 0x1, R87 ;  /* 0x000000010a0f7824 */ /* 0x000fe400078e0257 */
[----:B------:R-:W-:Y:S01]  /*2220*/  IMAD.IADD R14, R9, 0x1, R86 ;  /* 0x00000001090e7824 */ /* 0x000fe200078e0256 */
[----:B------:R-:W-:-:S04]  /*2230*/  ISETP.NE.AND P0, PT, R16, 0x2, PT ;  /* 0x000000021000780c */ /* 0x000fc80003f05270 */
[----:B------:R-:W-:Y:S02]  /*2240*/  SEL R2, RZ, 0x1, P0 ;  /* 0x00000001ff027807 */ /* 0x000fe40000000000 */
[----:B------:R-:W-:Y:S02]  /*2250*/  SEL R16, R16, RZ, P0 ;  /* 0x000000ff10107207 */ /* 0x000fe40000000000 */
[----:B------:R-:W-:Y:S01]  /*2260*/  LOP3.LUT R13, R13, R2, RZ, 0x3c, !PT ;  /* 0x000000020d0d7212 */ /* 0x000fe200078e3cff */
[----:B------:R-:W-:Y:S06]  /*2270*/  @P2 BRA `(.L_x_35) ;  /* 0xfffffff000a02947 */ /* 0x000fec000383ffff */
[----:B------:R-:W-:Y:S01]  /*2280*/  UIADD3 UR5, UPT, UPT, UR4, 0x10, URZ ;  /* 0x0000001004057890 */ /* 0x000fe2000fffe0ff */
[----:B------:R-:W-:-:S03]  /*2290*/  SHF.L.U32 R2, R17, 0x1f, RZ ;  /* 0x0000001f11027819 */ /* 0x000fc600000006ff */
[----:B------:R-:W-:-:S09]  /*22a0*/  ULEA UR4, UR6, UR5, 0x3 ;  /* 0x0000000506047291 */ /* 0x000fd2000f8e18ff */
[----:B------:R-:W1:Y:S02]  /*22b0*/  SYNCS.PHASECHK.TRANS64.TRYWAIT P0, [UR4], R2 ;  /* 0x00000002ff0075a7 */ /* 0x000e640008001104 */
[----:B-1----:R-:W-:Y:S05]  /*22c0*/  @!P0 BRA `(.L_x_36) ;  /* 0x0000006800388947 */ /* 0x002fea0003800000 */
.L_x_134:
[----:B------:R-:W-:-:S04]  /*22d0*/  UIADD3 UR6, UPT, UPT, UR6, 0x1, URZ ;  /* 0x0000000106067890 */ /* 0x000fc8000fffe0ff */
[----:B------:R-:W-:-:S04]  /*22e0*/  UISETP.NE.AND UP0, UPT, UR6, 0x2, UPT ;  /* 0x000000020600788c */ /* 0x000fc8000bf05270 */
[----:B------:R-:W-:Y:S02]  /*22f0*/  USEL UR4, URZ, 0x1, UP0 ;  /* 0x00000001ff047887 */ /* 0x000fe40008000000 */
[----:B------:R-:W-:-:S04]  /*2300*/  USEL UR6, UR6, URZ, UP0 ;  /* 0x000000ff06067287 */ /* 0x000fc80008000000 */
[----:B------:R-:W-:Y:S01]  /*2310*/  ULEA UR6, UR6, UR5, 0x3 ;  /* 0x0000000506067291 */ /* 0x000fe2000f8e18ff */
[----:B-1----:R-:W-:-:S04]  /*2320*/  LOP3.LUT R2, R17, UR4, RZ, 0x3c, !PT ;  /* 0x0000000411027c12 */ /* 0x002fc8000f8e3cff */
[----:B------:R-:W-:Y:S01]  /*2330*/  SHF.L.U32 R2, R2, 0x1f, RZ ;  /* 0x0000001f02027819 */ /* 0x000fe200000006ff */
[----:B----4-:R-:W-:-:S07]  /*2340*/  IMAD.U32 R0, RZ, RZ, UR6 ;  /* 0x00000006ff007e24 */ /* 0x010fce000f8e00ff */
.L_x_37:
[----:B-1----:R1:W2:Y:S02]  /*2350*/  SYNCS.PHASECHK.TRANS64.TRYWAIT P0, [R0+URZ], R2 ;  /* 0x00000002000075a7 */ /* 0x0022a400080011ff */
[----:B--2---:R-:W-:Y:S05]  /*2360*/  @!P0 NANOSLEEP.SYNCS 0x989680 ;  /* 0x009896800000895d */ /* 0x004fea0003900000 */
[----:B------:R-:W2:Y:S02]  /*2370*/  @!P0 SYNCS.PHASECHK.TRANS64 P0, [R0+URZ], R2 ;  /* 0x00000002000085a7 */ /* 0x000ea400080010ff */
[----:B--2---:R-:W-:Y:S05]  /*2380*/  @P0 EXIT ;  /* 0x000000000000094d */ /* 0x004fea0003800000 */
[----:B------:R-:W-:Y:S05]  /*2390*/  BRA `(.L_x_37) ;  /* 0xfffffffc00ec7947 */ /* 0x000fea000383ffff */
.L_x_17:
[----:B------:R-:W-:-:S04]  /*23a0*/  UISETP.NE.AND UP1, UPT, UR37, URZ, UPT ;  /* 0x000000ff2500728c */ /* 0x000fc8000bf25270 */
[----:B------:R-:W-:-:S09]  /*23b0*/  UISETP.NE.OR UP1, UPT, UR8, 0x1, UP1 ;  /* 0x000000010800788c */ /* 0x000fd20008f25670 */
[----:B------:R-:W-:Y:S05]  /*23c0*/  BRA.U UP1, `(.L_x_38) ;  /* 0x0000000501487547 */ /* 0x000fea000b800000 */
[----:B------:R-:W-:Y:S01]  /*23d0*/  ISETP.NE.AND P2, PT, R2, RZ, PT ;  /* 0x000000ff0200720c */ /* 0x000fe20003f45270 */
[----:B------:R-:W-:Y:S01]  /*23e0*/  IMAD.MOV.U32 R12, RZ, RZ, 0x1 ;  /* 0x00000001ff0c7424 */ /* 0x000fe200078e00ff */
[----:B------:R-:W-:Y:S02]  /*23f0*/  CS2R R10, SRZ ;  /* 0x00000000000a7805 */ /* 0x000fe4000001ff00 */
[----:B------:R-:W-:Y:S01]  /*2400*/  CS2R R8, SRZ ;  /* 0x0000000000087805 */ /* 0x000fe2000001ff00 */
[----:B------:R-:W-:Y:S01]  /*2410*/  UMOV UR4, 0x400 ;  /* 0x0000040000047882 */ /* 0x000fe20000000000 */
[----:B------:R-:W-:Y:S01]  /*2420*/  UMOV UR6, URZ ;  /* 0x000000ff00067c82 */ /* 0x000fe20008000000 */
[----:B------:R-:W-:-:S12]  /*2430*/  ULEA UR37, UR37, UR4, 0x18 ;  /* 0x0000000425257291 */ /* 0x000fd8000f8ec0ff */
.L_x_42:
[----:B------:R-:W-:Y:S02]  /*2440*/  LEA R0, R8, UR37, 0x3 ;  /* 0x0000002508007c11 */ /* 0x000fe4000f8e18ff */
[----:B------:R-:W-:-:S03]  /*2450*/  SHF.L.U32 R4, R9, 0x1f, RZ ;  /* 0x0000001f09047819 */ /* 0x000fc600000006ff */
[----:B------:R-:W-:Y:S01]  /*2460*/  VIADD R5, R0, 0xe0 ;  /* 0x000000e000057836 */ /* 0x000fe20000000000 */
[----:B------:R-:W1:Y:S02]  /*2470*/  SYNCS.PHASECHK.TRANS64.TRYWAIT P0, [R0+URZ+0xd0], R4 ;  /* 0x0000d004000075a7 */ /* 0x000e6400080011ff */
[----:B-1----:R-:W-:Y:S05]  /*2480*/  @!P0 BRA `(.L_x_39) ;  /* 0x0000006400e08947 */ /* 0x002fea0003800000 */
.L_x_135:
[----:B------:R-:W-:Y:S01]  /*2490*/  ULEA UR5, UR6, UR37, 0x3 ;  /* 0x0000002506057291 */ /* 0x000fe2000f8e18ff */
[----:B-1----:R-:W-:Y:S01]  /*24a0*/  PRMT R0, RZ, 0x654, R5 ;  /* 0x00000654ff007816 */ /* 0x002fe20000000005 */
[----:B------:R-:W-:Y:S01]  /*24b0*/  @!P2 IMAD.MOV.U32 R4, RZ, RZ, 0x10 ;  /* 0x00000010ff04a424 */ /* 0x000fe200078e00ff */
[----:B------:R-:W-:Y:S01]  /*24c0*/  SHF.L.U32 R5, R12, 0x1f, RZ ;  /* 0x0000001f0c057819 */ /* 0x000fe200000006ff */
[----:B------:R-:W-:Y:S01]  /*24d0*/  UIADD3 UR4, UPT, UPT, UR5, 0x70, URZ ;  /* 0x0000007005047890 */ /* 0x000fe2000fffe0ff */
[----:B------:R1:W-:Y:S05]  /*24e0*/  SYNCS.ARRIVE.TRANS64.RED.A1T0 RZ, [R0+URZ], RZ ;  /* 0x000000ff00ff79a7 */ /* 0x0003ea00081004ff */
[----:B------:R-:W-:Y:S01]  /*24f0*/  IMAD.U32 R6, RZ, RZ, UR4 ;  /* 0x00000004ff067e24 */ /* 0x000fe2000f8e00ff */
[----:B------:R-:W2:Y:S04]  /*2500*/  SYNCS.PHASECHK.TRANS64.TRYWAIT P0, [UR5+0x80], R5 ;  /* 0x00008005ff0075a7 */ /* 0x000ea80008001105 */
[----:B------:R-:W-:Y:S01]  /*2510*/  PRMT R6, R2, 0x654, R6 ;  /* 0x0000065402067816 */ /* 0x000fe20000000006 */
[----:B-12---:R-:W-:Y:S06]  /*2520*/  @!P0 BRA `(.L_x_40) ;  /* 0x0000006400cc8947 */ /* 0x006fec0003800000 */
.L_x_137:
[----:B------:R-:W-:Y:S01]  /*2530*/  ULEA UR4, UR6, UR37, 0x4 ;  /* 0x0000002506047291 */ /* 0x000fe2000f8e20ff */
[----:B------:R-:W-:Y:S01]  /*2540*/  SEL R3, R6, R3, !P2 ;  /* 0x0000000306037207 */ /* 0x000fe20005000000 */
[----:B------:R-:W-:Y:S01]  /*2550*/  UIADD3 UR5, UPT, UPT, UR5, 0x70, URZ ;  /* 0x0000007005057890 */ /* 0x000fe2000fffe0ff */
[----:B-1----:R-:W-:Y:S01]  /*2560*/  LEA R0, R11, UR37, 0x3 ;  /* 0x000000250b007c11 */ /* 0x002fe2000f8e18ff */
[----:B------:R-:W-:Y:S01]  /*2570*/  UIADD3 UR4, UPT, UPT, UR4, 0x100, URZ ;  /* 0x0000010004047890 */ /* 0x000fe2000fffe0ff */
[----:B------:R1:W-:Y:S01]  /*2580*/  @!P2 SYNCS.ARRIVE.TRANS64.RED RZ, [R3+URZ], R4 ;  /* 0x0000000403ffa9a7 */ /* 0x0003e200080004ff */
[----:B------:R-:W-:Y:S01]  /*2590*/  UIADD3 UR6, UPT, UPT, UR6, 0x1, URZ ;  /* 0x0000000106067890 */ /* 0x000fe2000fffe0ff */
[----:B------:R-:W-:-:S03]  /*25a0*/  VIADD R8, R8, 0x1 ;  /* 0x0000000108087836 */ /* 0x000fc60000000000 */
[----:B------:R-:W-:Y:S02]  /*25b0*/  UISETP.NE.AND UP0, UPT, UR6, 0x2, UPT ;  /* 0x000000020600788c */ /* 0x000fe4000bf05270 */
[----:B------:R-:W-:Y:S01]  /*25c0*/  ISETP.NE.AND P0, PT, R8, 0x2, PT ;  /* 0x000000020800780c */ /* 0x000fe20003f05270 */
[----:B------:R-:W-:Y:S06]  /*25d0*/  UGETNEXTWORKID.BROADCAST [UR4], [UR5] ;  /* 0x00000000040073ca */ /* 0x000fec0008000100 */
[----:B------:R-:W-:Y:S02]  /*25e0*/  USEL UR4, URZ, 0x1, UP0 ;  /* 0x00000001ff047887 */ /* 0x000fe40008000000 */
[----:B------:R-:W-:-:S04]  /*25f0*/  USEL UR6, UR6, URZ, UP0 ;  /* 0x000000ff06067287 */ /* 0x000fc80008000000 */
[----:B------:R-:W-:Y:S02]  /*2600*/  LOP3.LUT R12, R12, UR4, RZ, 0x3c, !PT ;  /* 0x000000040c0c7c12 */ /* 0x000fe4000f8e3cff */
[----:B-1----:R-:W-:-:S04]  /*2610*/  SHF.L.U32 R4, R10, 0x1f, RZ ;  /* 0x0000001f0a047819 */ /* 0x002fc800000006ff */
[----:B------:R-:W1:Y:S02]  /*2620*/  SYNCS.PHASECHK.TRANS64.TRYWAIT P1, [R0+URZ+0x70], R4 ;  /* 0x00007004000075a7 */ /* 0x000e6400080211ff */
[----:B-1----:R-:W-:Y:S05]  /*2630*/  @!P1 BRA `(.L_x_41) ;  /* 0x0000006400a09947 */ /* 0x002fea0003800000 */
.L_x_138:
[C---:B-1----:R-:W-:Y:S01]  /*2640*/  LEA R4, R11.reuse, UR37, 0x4 ;  /* 0x000000250b047c11 */ /* 0x042fe2000f8e20ff */
[----:B------:R-:W-:Y:S01]  /*2650*/  VIADD R0, R0, 0x80 ;  /* 0x0000008000007836 */ /* 0x000fe20000000000 */
[----:B------:R-:W-:Y:S01]  /*2660*/  SEL R8, R8, RZ, P0 ;  /* 0x000000ff08087207 */ /* 0x000fe20000000000 */
[----:B------:R-:W-:-:S03]  /*2670*/  VIADD R11, R11, 0x1 ;  /* 0x000000010b0b7836 */ /* 0x000fc60000000000 */
[----:B------:R-:W1:Y:S01]  /*2680*/  LDS.128 R4, [R4+0x100] ;  /* 0x0001000004047984 */ /* 0x000e620000000c00 */
[----:B------:R-:W-:Y:S02]  /*2690*/  PRMT R0, RZ, 0x654, R0 ;  /* 0x00000654ff007816 */ /* 0x000fe40000000000 */
[C---:B------:R-:W-:Y:S01]  /*26a0*/  ISETP.NE.AND P1, PT, R11.reuse, 0x2, PT ;  /* 0x000000020b00780c */ /* 0x040fe20003f25270 */
[----:B------:R-:W-:Y:S01]  /*26b0*/  @!PT LDS RZ, [RZ] ;  /* 0x00000000fffff984 */ /* 0x000fe20000000800 */
[----:B------:R-:W-:Y:S01]  /*26c0*/  @!PT LDS RZ, [RZ] ;  /* 0x00000000fffff984 */ /* 0x000fe20000000800 */
[----:B------:R-:W-:Y:S01]  /*26d0*/  @!PT LDS RZ, [RZ] ;  /* 0x00000000fffff984 */ /* 0x000fe20000000800 */
[----:B------:R-:W-:Y:S01]  /*26e0*/  @!PT LDS RZ, [RZ] ;  /* 0x00000000fffff984 */ /* 0x000fe20000000800 */
[----:B------:R2:W-:Y:S06]  /*26f0*/  MEMBAR.ALL.CTA ;  /* 0x0000000000007992 */ /* 0x0005ec0000008000 */
[----:B--2---:R-:W2:Y:S01]  /*2700*/  FENCE.VIEW.ASYNC.S ;  /* 0x00000000000073c6 */ /* 0x004ea20000000000 */
[----:B------:R-:W-:Y:S01]  /*2710*/  SEL R11, R11, RZ, P1 ;  /* 0x000000ff0b0b7207 */ /* 0x000fe20000800000 */
[----:B--2---:R2:W-:Y:S01]  /*2720*/  SYNCS.ARRIVE.TRANS64.RED.A1T0 RZ, [R0+URZ], RZ ;  /* 0x000000ff00ff79a7 */ /* 0x0045e200081004ff */
[----:B-1----:R-:W-:-:S02]  /*2730*/  LOP3.LUT P3, RZ, R6, 0x1, RZ, 0xc0, !PT ;  /* 0x0000000106ff7812 */ /* 0x002fc4000786c0ff */
[----:B------:R-:W-:-:S04]  /*2740*/  SEL R4, RZ, 0x1, P1 ;  /* 0x00000001ff047807 */ /* 0x000fc80000800000 */
[----:B------:R-:W-:Y:S02]  /*2750*/  LOP3.LUT R10, R10, R4, RZ, 0x3c, !PT ;  /* 0x000000040a0a7212 */ /* 0x000fe400078e3cff */
[----:B--2---:R-:W-:-:S04]  /*2760*/  SEL R0, RZ, 0x1, P0 ;  /* 0x00000001ff007807 */ /* 0x004fc80000000000 */
[----:B------:R-:W-:Y:S01]  /*2770*/  LOP3.LUT R9, R9, R0, RZ, 0x3c, !PT ;  /* 0x0000000009097212 */ /* 0x000fe200078e3cff */
[----:B------:R-:W-:Y:S06]  /*2780*/  @P3 BRA `(.L_x_42) ;  /* 0xfffffffc002c3947 */ /* 0x000fec000383ffff */
[----:B------:R-:W-:Y:S01]  /*2790*/  ULEA UR5, UR6, UR37, 0x3 ;  /* 0x0000002506057291 */ /* 0x000fe2000f8e18ff */
[----:B------:R-:W-:-:S08]  /*27a0*/  SHF.L.U32 R2, R12, 0x1f, RZ ;  /* 0x0000001f0c027819 */ /* 0x000fd000000006ff */
[----:B------:R-:W1:Y:S02]  /*27b0*/  SYNCS.PHASECHK.TRANS64 P0, [UR5+0x80], R2 ;  /* 0x00008002ff0075a7 */ /* 0x000e640008001005 */
[----:B-1----:R-:W-:Y:S05]  /*27c0*/  @P0 BRA `(.L_x_43) ;  /* 0x0000000000080947 */ /* 0x002fea0003800000 */
[----:B------:R-:W1:Y:S02]  /*27d0*/  SYNCS.PHASECHK.TRANS64.TRYWAIT P0, [UR5+0x80], R2 ;  /* 0x00008002ff0075a7 */ /* 0x000e640008001105 */
[----:B-1----:R-:W-:Y:S05]  /*27e0*/  @!P0 BRA `(.L_x_44) ;  /* 0x0000006400488947 */ /* 0x002fea0003800000 */
.L_x_43:
[----:B------:R-:W-:-:S04]  /*27f0*/  UIADD3 UR4, UPT, UPT, UR6, 0x1, URZ ;  /* 0x0000000106047890 */ /* 0x000fc8000fffe0ff */
[----:B------:R-:W-:-:S04]  /*2800*/  UISETP.NE.AND UP0, UPT, UR4, 0x2, UPT ;  /* 0x000000020400788c */ /* 0x000fc8000bf05270 */
[----:B------:R-:W-:Y:S02]  /*2810*/  USEL UR7, URZ, 0x1, UP0 ;  /* 0x00000001ff077887 */ /* 0x000fe40008000000 */
[----:B------:R-:W-:-:S04]  /*2820*/  USEL UR4, UR4, URZ, UP0 ;  /* 0x000000ff04047287 */ /* 0x000fc80008000000 */
[----:B------:R-:W-:Y:S01]  /*2830*/  ULEA UR4, UR4, UR37, 0x3 ;  /* 0x0000002504047291 */ /* 0x000fe2000f8e18ff */
[----:B-1----:R-:W-:-:S04]  /*2840*/  LOP3.LUT R2, R12, UR7, RZ, 0x3c, !PT ;  /* 0x000000070c027c12 */ /* 0x002fc8000f8e3cff */
[----:B------:R-:W-:-:S04]  /*2850*/  SHF.L.U32 R0, R2, 0x1f, RZ ;  /* 0x0000001f02007819 */ /* 0x000fc800000006ff */
[----:B------:R-:W1:Y:S02]  /*2860*/  SYNCS.PHASECHK.TRANS64 P0, [UR4+0x80], R0 ;  /* 0x00008000ff0075a7 */ /* 0x000e640008001004 */
[----:B-1----:R-:W-:Y:S05]  /*2870*/  @P0 EXIT ;  /* 0x000000000000094d */ /* 0x002fea0003800000 */
[----:B------:R-:W-:Y:S02]  /*2880*/  SHF.L.U32 R2, R2, 0x1f, RZ ;  /* 0x0000001f02027819 */ /* 0x000fe400000006ff */
[----:B------:R-:W-:-:S07]  /*2890*/  MOV R0, UR4 ;  /* 0x0000000400007c02 */ /* 0x000fce0008000f00 */
.L_x_45:
[----:B-1----:R1:W2:Y:S02]  /*28a0*/  SYNCS.PHASECHK.TRANS64.TRYWAIT P0, [R0+URZ+0x80], R2 ;  /* 0x00008002000075a7 */ /* 0x0022a400080011ff */
[----:B--2---:R-:W-:Y:S05]  /*28b0*/  @!P0 NANOSLEEP.SYNCS 0x989680 ;  /* 0x009896800000895d */ /* 0x004fea0003900000 */
[----:B------:R-:W2:Y:S02]  /*28c0*/  @!P0 SYNCS.PHASECHK.TRANS64 P0, [R0+URZ+0x80], R2 ;  /* 0x00008002000085a7 */ /* 0x000ea400080010ff */
[----:B--2---:R-:W-:Y:S05]  /*28d0*/  @P0 EXIT ;  /* 0x000000000000094d */ /* 0x004fea0003800000 */
[----:B------:R-:W-:Y:S05]  /*28e0*/  BRA `(.L_x_45) ;  /* 0xfffffffc00ec7947 */ /* 0x000fea000383ffff */
.L_x_38:
[----:B------:R-:W-:-:S09]  /*28f0*/  UISETP.NE.AND UP1, UPT, UR8, URZ, UPT ;  /* 0x000000ff0800728c */ /* 0x000fd2000bf25270 */
[----:B------:R-:W-:Y:S05]  /*2900*/  BRA.U UP1, `(.L_x_46) ;  /* 0x0000000d017c7547 */ /* 0x000fea000b800000 */
[----:B------:R-:W-:Y:S01]  /*2910*/  UMOV UR4, 0x40 ;  /* 0x0000004000047882 */ /* 0x000fe20000000000 */
[----:B------:R-:W-:Y:S01]  /*2920*/  NOP ;  /* 0x0000000000007918 */ /* 0x000fe20000000000 */
[----:B------:R-:W-:Y:S01]  /*2930*/  ULEA UR4, UR37, UR4, 0x18 ;  /* 0x0000000425047291 */ /* 0x000fe2000f8ec0ff */
[----:B------:R-:W-:Y:S02]  /*2940*/  UMOV UR5, 0x400 ;  /* 0x0000040000057882 */ /* 0x000fe40000000000 */
[----:B------:R-:W-:-:S06]  /*2950*/  ULEA UR37, UR37, UR5, 0x18 ;  /* 0x0000000525257291 */ /* 0x000fcc000f8ec0ff */
[----:B------:R-:W1:Y:S02]  /*2960*/  LDS.U8 R0, [UR4+0x1c] ;  /* 0x00001c04ff007984 */ /* 0x000e640008000000 */
[----:B-1----:R-:W-:-:S13]  /*2970*/  ISETP.NE.AND P0, PT, R0, RZ, PT ;  /* 0x000000ff0000720c */ /* 0x002fda0003f05270 */
[----:B------:R-:W-:Y:S05]  /*2980*/  @P0 BRA `(.L_x_47) ;  /* 0x0000000000580947 */ /* 0x000fea0003800000 */
[----:B------:R-:W-:-:S13]  /*2990*/  ELECT P0, URZ, PT ;  /* 0x0000000000ff782f */ /* 0x000fda0003800000 */
[----:B------:R-:W-:Y:S05]  /*29a0*/  @!P0 BRA `(.L_x_48) ;  /* 0x0000000000608947 */ /* 0x000fea0003800000 */
[----:B------:R-:W-:Y:S01]  /*29b0*/  UMOV UR5, 0x10 ;  /* 0x0000001000057882 */ /* 0x000fe20000000000 */
[----:B------:R-:W-:Y:S01]  /*29c0*/  HFMA2 R0, -RZ, RZ, 0, 5.9604644775390625e-08 ;  /* 0x00000001ff007431 */ /* 0x000fe200000001ff */
[----:B------:R-:W-:-:S03]  /*29d0*/  MOV R2, 0xffff ;  /* 0x0000ffff00027802 */ /* 0x000fc60000000f00 */
[----:B------:R-:W-:Y:S04]  /*29e0*/  DEPBAR.LE SB1, 0x36 ;  /* 0x00009d800000791a */ /* 0x000fe80000000000 */
[----:B------:R-:W1:Y:S02]  /*29f0*/  UTCATOMSWS.FIND_AND_SET.ALIGN UP0, UR5, UR5 ;  /* 0x00000005000575e3 */ /* 0x000e640008000800 */
[----:B-1----:R-:W-:Y:S01]  /*2a00*/  MOV R3, UR5 ;  /* 0x0000000500037c02 */ /* 0x002fe20008000f00 */
[----:B------:R-:W-:Y:S06]  /*2a10*/  BRA.U UP0, `(.L_x_49) ;  /* 0x0000000100187547 */ /* 0x000fec000b800000 */
.L_x_50:
[----:B------:R-:W-:Y:S05]  /*2a20*/  NANOSLEEP 0x64 ;  /* 0x000000640000795d */ /* 0x000fea0003800000 */
[----:B------:R-:W-:-:S05]  /*2a30*/  UMOV UR5, 0x10 ;  /* 0x0000001000057882 */ /* 0x000fca0000000000 */
[----:B------:R-:W-:Y:S04]  /*2a40*/  DEPBAR.LE SB1, 0x36 ;  /* 0x00009d800000791a */ /* 0x000fe80000000000 */
[----:B------:R-:W1:Y:S02]  /*2a50*/  UTCATOMSWS.FIND_AND_SET.ALIGN UP0, UR5, UR5 ;  /* 0x00000005000575e3 */ /* 0x000e640008000800 */
[----:B-1----:R-:W-:Y:S01]  /*2a60*/  MOV R3, UR5 ;  /* 0x0000000500037c02 */ /* 0x002fe20008000f00 */
[----:B------:R-:W-:Y:S05]  /*2a70*/  BRA.U !UP0, `(.L_x_50) ;  /* 0xfffffffd08e87547 */ /* 0x000fea000b83ffff */
.L_x_49:
[-C--:B------:R-:W-:Y:S02]  /*2a80*/  SHF.L.U32 R2, R2, R3.reuse, RZ ;  /* 0x0000000302027219 */ /* 0x080fe400000006ff */
[----:B------:R-:W-:Y:S01]  /*2a90*/  SHF.L.U32 R0, R0, R3, RZ ;  /* 0x0000000300007219 */ /* 0x000fe200000006ff */
[----:B------:R-:W-:Y:S02]  /*2aa0*/  IMAD.SHL.U32 R3, R3, 0x20, RZ ;  /* 0x0000002003037824 */ /* 0x000fe400078e00ff */
[----:B------:R1:W-:Y:S04]  /*2ab0*/  ATOMS.OR RZ, [UR4+0x14], R2 ;  /* 0x00001402ffff798c */ /* 0x0003e8000b000004 */
[----:B------:R1:W-:Y:S04]  /*2ac0*/  ATOMS.OR RZ, [UR4+0x18], R0 ;  /* 0x00001800ffff798c */ /* 0x0003e8000b000004 */
[----:B------:R1:W-:Y:S01]  /*2ad0*/  STS [UR37+0x120], R3 ;  /* 0x00012003ff007988 */ /* 0x0003e20008000825 */
[----:B------:R-:W-:Y:S05]  /*2ae0*/  BRA `(.L_x_48) ;  /* 0x0000000000107947 */ /* 0x000fea0003800000 */
.L_x_47:
[----:B------:R-:W-:Y:S02]  /*2af0*/  MOV R0, 0xffffffff ;  /* 0xffffffff00007802 */ /* 0x000fe40000000f00 */
[----:B------:R-:W-:-:S03]  /*2b00*/  MOV R2, 0x2b30 ;  /* 0x00002b3000027802 */ /* 0x000fc60000000f00 */
[----:B------:R1:W-:Y:S04]  /*2b10*/  STS [UR37+0x120], R0 ;  /* 0x00012000ff007988 */ /* 0x0003e80008000825 */
[----:B-1-3-5:R-:W-:Y:S05]  /*2b20*/  CALL.REL.NOINC `($__internal_1_$__cuda_sm10x_tcgen05_guardrail_trap_phase_invalid_during_alloc) ;  /* 0x0000006800907944 */ /* 0x02afea0003c00000 */
.L_x_48:
[----:B------:R-:W-:Y:S05]  /*2b30*/  WARPSYNC.ALL ;  /* 0x0000000000007948 */ /* 0x000fea0003800000 */
[----:B------:R-:W2:Y:S01]  /*2b40*/  S2UR UR6, SR_CgaCtaId ;  /* 0x00000000000679c3 */ /* 0x000ea20000008800 */
[----:B------:R-:W-:Y:S01]  /*2b50*/  UMOV UR4, 0x400 ;  /* 0x0000040000047882 */ /* 0x000fe20000000000 */
[----:B------:R-:W-:-:S06]  /*2b60*/  NOP ;  /* 0x0000000000007918 */ /* 0x000fcc0000000000 */
[----:B------:R-:W-:Y:S06]  /*2b70*/  BAR.ARV 0x6, 0xa0 ;  /* 0x0182800000007b1d */ /* 0x000fec0000002000 */
[----:B------:R-:W4:Y:S01]  /*2b80*/  LDCU UR7, c[0x0][0x38c] ;  /* 0x00007180ff0777ac */ /* 0x000f220008000800 */
[----:B------:R-:W-:Y:S01]  /*2b90*/  IMAD.MOV.U32 R11, RZ, RZ, 0x1 ;  /* 0x00000001ff0b7424 */ /* 0x000fe200078e00ff */
[----:B------:R-:W-:Y:S01]  /*2ba0*/  CS2R R8, SRZ ;  /* 0x0000000000087805 */ /* 0x000fe2000001ff00 */
[----:B------:R-:W-:Y:S01]  /*2bb0*/  IMAD.MOV.U32 R10, RZ, RZ, RZ ;  /* 0x000000ffff0a7224 */ /* 0x000fe200078e00ff */
[----:B------:R-:W-:Y:S01]  /*2bc0*/  UMOV UR18, URZ ;  /* 0x000000ff00127c82 */ /* 0x000fe20008000000 */
[----:B------:R-:W-:Y:S01]  /*2bd0*/  UMOV UR17, URZ ;  /* 0x000000ff00117c82 */ /* 0x000fe20008000000 */
[----:B------:R-:W-:Y:S01]  /*2be0*/  UMOV UR22, 0x0 ;  /* 0x0000000000167882 */ /* 0x000fe20000000000 */
[----:B------:R-:W-:Y:S01]  /*2bf0*/  UMOV UR23, 0x8200490 ;  /* 0x0820049000177882 */ /* 0x000fe20000000000 */
[----:B------:R-:W-:Y:S01]  /*2c00*/  UMOV UR20, 0x0 ;  /* 0x0000000000147882 */ /* 0x000fe20000000000 */
[----:B------:R-:W-:Y:S01]  /*2c10*/  UMOV UR21, 0x8200490 ;  /* 0x0820049000157882 */ /* 0x000fe20000000000 */
[----:B--2---:R-:W-:Y:S01]  /*2c20*/  ULEA UR6, UR6, UR4, 0x18 ;  /* 0x0000000406067291 */ /* 0x004fe2000f8ec0ff */
[----:B------:R-:W2:Y:S03]  /*2c30*/  LDCU UR4, c[0x0][0x38c] ;  /* 0x00007180ff0477ac */ /* 0x000ea60008000800 */
[----:B------:R-:W-:-:S02]  /*2c40*/  UIADD3 UR11, UPT, UPT, UR6, 0x8400, URZ ;  /* 0x00008400060b7890 */ /* 0x000fc4000fffe0ff */
[----:B----4-:R-:W-:-:S03]  /*2c50*/  UIADD3 UR7, UPT, UPT, UR7, 0x1f, URZ ;  /* 0x0000001f07077890 */ /* 0x010fc6000fffe0ff */
[----:B-1----:R-:W1:Y:S01]  /*2c60*/  LDS R0, [UR6+0x120] ;  /* 0x00012006ff007984 */ /* 0x002e620008000800 */
[----:B------:R-:W-:Y:S02]  /*2c70*/  UIADD3 UR12, UPT, UPT, UR6, 0xc400, URZ ;  /* 0x0000c400060c7890 */ /* 0x000fe4000fffe0ff */
[----:B------:R-:W-:Y:S02]  /*2c80*/  USHF.R.S32.HI UR5, URZ, 0x1f, UR7 ;  /* 0x0000001fff057899 */ /* 0x000fe40008011407 */
[----:B------:R-:W-:Y:S02]  /*2c90*/  USHF.R.U32.HI UR11, URZ, 0x4, UR11 ;  /* 0x00000004ff0b7899 */ /* 0x000fe4000801160b */
[----:B------:R-:W-:Y:S02]  /*2ca0*/  ULEA.HI UR5, UR5, UR7, URZ, 0x5 ;  /* 0x0000000705057291 */ /* 0x000fe4000f8f28ff */
[----:B------:R-:W-:Y:S02]  /*2cb0*/  USHF.R.U32.HI UR12, URZ, 0x4, UR12 ;  /* 0x00000004ff0c7899 */ /* 0x000fe4000801160c */
[----:B------:R-:W-:-:S02]  /*2cc0*/  USHF.R.S32.HI UR5, URZ, 0x5, UR5 ;  /* 0x00000005ff057899 */ /* 0x000fc40008011405 */
[----:B------:R-:W-:Y:S02]  /*2cd0*/  ULOP3.LUT UR11, UR11, 0x3fff, URZ, 0xc0, !UPT ;  /* 0x00003fff0b0b7892 */ /* 0x000fe4000f8ec0ff */
[----:B------:R-:W-:Y:S02]  /*2ce0*/  UISETP.LT.AND UP0, UPT, UR5, 0x1, UPT ;  /* 0x000000010500788c */ /* 0x000fe4000bf01270 */
[----:B------:R-:W-:Y:S02]  /*2cf0*/  ULOP3.LUT UR12, UR12, 0x3fff, URZ, 0xc0, !UPT ;  /* 0x00003fff0c0c7892 */ /* 0x000fe4000f8ec0ff */
[----:B------:R-:W-:Y:S02]  /*2d00*/  USEL UR10, UR5, 0x1, !UP0 ;  /* 0x00000001050a7887 */ /* 0x000fe4000c000000 */
[----:B------:R-:W-:Y:S02]  /*2d10*/  ULOP3.LUT UR11, UR11, 0x10000, URZ, 0xfc, !UPT ;  /* 0x000100000b0b7892 */ /* 0x000fe4000f8efcff */
[----:B------:R-:W-:-:S02]  /*2d20*/  ULOP3.LUT UR12, UR12, 0x10000, URZ, 0xfc, !UPT ;  /* 0x000100000c0c7892 */ /* 0x000fc4000f8efcff */
[----:B------:R-:W-:Y:S02]  /*2d30*/  UIADD3 UR10, UPT, UPT, -UR10, URZ, URZ ;  /* 0x000000ff0a0a7290 */ /* 0x000fe4000fffe1ff */
[----:B--2---:R-:W-:Y:S01]  /*2d40*/  UISETP.GE.AND UP3, UPT, UR4, 0x1, UPT ;  /* 0x000000010400788c */ /* 0x004fe2000bf66270 */
[----:B-1----:R-:W-:-:S15]  /*2d50*/  R2UR UR19, R0 ;  /* 0x00000000001372ca */ /* 0x002fde00000e0000 */
.L_x_57:
[----:B------:R-:W-:Y:S02]  /*2d60*/  LEA R0, R10, UR6, 0x3 ;  /* 0x000000060a007c11 */ /* 0x000fe4000f8e18ff */
[----:B------:R-:W-:Y:S02]  /*2d70*/  SHF.L.U32 R2, R9, 0x1f, RZ ;  /* 0x0000001f09027819 */ /* 0x000fe400000006ff */
[----:B------:R-:W-:Y:S01]  /*2d80*/  PLOP3.LUT P0, PT, PT, PT, UP3, 0x80, 0x8 ;  /* 0x000000000008781c */ /* 0x000fe20003f0f038 */
[----:B------:R-:W-:Y:S01]  /*2d90*/  VIADD R3, R0, 0x80 ;  /* 0x0000008000037836 */ /* 0x000fe20000000000 */
[----:B-1----:R-:W1:Y:S02]  /*2da0*/  SYNCS.PHASECHK.TRANS64.TRYWAIT P1, [R0+URZ+0x70], R2 ;  /* 0x00007002000075a7 */ /* 0x002e6400080211ff */
[----:B-1--4-:R-:W-:Y:S09]  /*2db0*/  @!P1 BRA `(.L_x_51) ;  /* 0x0000005c00ec9947 */ /* 0x012ff20003800000 */
.L_x_140:
[----:B------:R-:W-:Y:S01]  /*2dc0*/  LEA R4, R10, UR6, 0x4 ;  /* 0x000000060a047c11 */ /* 0x000fe2000f8e20ff */
[----:B------:R-:W-:Y:S01]  /*2dd0*/  @UP3 ULEA UR4, UR17, UR6, 0x3 ;  /* 0x0000000611043291 */ /* 0x000fe2000f8e18ff */
[----:B------:R-:W-:Y:S01]  /*2de0*/  PLOP3.LUT P2, PT, PT, PT, PT, 0x80, 0x8 ;  /* 0x000000000008781c */ /* 0x000fe20003f4f070 */
[----:B------:R-:W-:Y:S01]  /*2df0*/  ULEA UR8, UR18, UR6, 0x3 ;  /* 0x0000000612087291 */ /* 0x000fe2000f8e18ff */
[----:B------:R-:W-:Y:S01]  /*2e00*/  PRMT R3, RZ, 0x654, R3 ;  /* 0x00000654ff037816 */ /* 0x000fe20000000003 */
[----:B------:R-:W-:Y:S01]  /*2e10*/  ULEA UR9, UR18, UR19, 0x7 ;  /* 0x0000001312097291 */ /* 0x000fe2000f8e38ff */
[----:B------:R-:W2:Y:S01]  /*2e20*/  LDS.128 R4, [R4+0x100] ;  /* 0x0001000004047984 */ /* 0x000ea20000000c00 */
[----:B-1----:R-:W-:Y:S02]  /*2e30*/  @P0 SHF.L.U32 R2, R8, 0x1f, RZ ;  /* 0x0000001f08020819 */ /* 0x002fe400000006ff */
[----:B------:R-:W-:Y:S01]  /*2e40*/  SHF.L.U32 R0, R11, 0x1f, RZ ;  /* 0x0000001f0b007819 */ /* 0x000fe200000006ff */
[----:B------:R-:W-:Y:S01]  /*2e50*/  @!PT LDS RZ, [RZ] ;  /* 0x00000000fffff984 */ /* 0x000fe20000000800 */
[----:B------:R-:W-:Y:S01]  /*2e60*/  @!PT LDS RZ, [RZ] ;  /* 0x00000000fffff984 */ /* 0x000fe20000000800 */
[----:B------:R-:W-:Y:S01]  /*2e70*/  @!PT LDS RZ, [RZ] ;  /* 0x00000000fffff984 */ /* 0x000fe20000000800 */
[----:B------:R-:W-:Y:S01]  /*2e80*/  @!PT LDS RZ, [RZ] ;  /* 0x00000000fffff984 */ /* 0x000fe20000000800 */
[----:B------:R1:W-:Y:S06]  /*2e90*/  MEMBAR.ALL.CTA ;  /* 0x0000000000007992 */ /* 0x0003ec0000008000 */
[----:B-1----:R-:W1:Y:S02]  /*2ea0*/  FENCE.VIEW.ASYNC.S ;  /* 0x00000000000073c6 */ /* 0x002e640000000000 */
[----:B-1----:R1:W-:Y:S01]  /*2eb0*/  SYNCS.ARRIVE.TRANS64.RED.A1T0 RZ, [R3+URZ], RZ ;  /* 0x000000ff03ff79a7 */ /* 0x0023e200081004ff */
[----:B------:R1:W4:Y:S01]  /*2ec0*/  @P0 SYNCS.PHASECHK.TRANS64.TRYWAIT P2, [UR4], R2 ;  /* 0x00000002ff0005a7 */ /* 0x0003220008041104 */
[----:B--2---:R-:W-:Y:S01]  /*2ed0*/  LOP3.LUT P1, RZ, R6, 0x1, RZ, 0xc0, !PT ;  /* 0x0000000106ff7812 */ /* 0x004fe2000782c0ff */
[----:B------:R-:W2:Y:S02]  /*2ee0*/  SYNCS.PHASECHK.TRANS64.TRYWAIT P0, [UR8+0xb0], R0 ;  /* 0x0000b000ff0075a7 */ /* 0x000ea40008001108 */
[----:B-12-4-:R-:W-:Y:S10]  /*2ef0*/  @!P0 BRA `(.L_x_52) ;  /* 0x0000005c00b08947 */ /* 0x016ff40003800000 */
.L_x_142:
[----:B------:R-:W-:Y:S01]  /*2f00*/  IADD3 R10, PT, PT, R10, 0x1, RZ ;  /* 0x000000010a0a7810 */ /* 0x000fe20007ffe0ff */
[----:B------:R-:W-:Y:S06]  /*2f10*/  BRA.U !UP3, `(.L_x_53) ;  /* 0x000000010b987547 */ /* 0x000fec000b800000 */
[----:B------:R-:W-:Y:S01]  /*2f20*/  UPLOP3.LUT UP4, UPT, UPT, UPT, UPT, 0x40, 0x4 ;  /* 0x000000000004789c */ /* 0x000fe20003f8e870 */
[----:B------:R-:W-:Y:S01]  /*2f30*/  UMOV UR16, UR10 ;  /* 0x0000000a00107c82 */ /* 0x000fe20008000000 */
[----:B------:R-:W-:Y:S01]  /*2f40*/  UMOV UR15, UR5 ;  /* 0x00000005000f7c82 */ /* 0x000fe20008000000 */
[----:B------:R-:W-:-:S08]  /*2f50*/  UMOV UR14, UR17 ;  /* 0x00000011000e7c82 */ /* 0x000fd00008000000 */
.L_x_56:
[----:B------:R-:W-:Y:S02]  /*2f60*/  UIADD3 UR16, UPT, UPT, UR16, 0x1, URZ ;  /* 0x0000000110107890 */ /* 0x000fe4000fffe0ff */
[----:B--2---:R-:W-:Y:S02]  /*2f70*/  ULEA UR7, UR14, UR6, 0x3 ;  /* 0x000000060e077291 */ /* 0x004fe4000f8e18ff */
[----:B------:R-:W-:Y:S01]  /*2f80*/  UISETP.NE.AND UP0, UPT, UR16, URZ, UPT ;  /* 0x000000ff1000728c */ /* 0x000fe2000bf05270 */
[----:B----4-:R-:W-:Y:S10]  /*2f90*/  @P2 BRA `(.L_x_54) ;  /* 0x00000000000c2947 */ /* 0x010ff40003800000 */
[----:B-1----:R-:W-:Y:S04]  /*2fa0*/  SHF.L.U32 R2, R8, 0x1f, RZ ;  /* 0x0000001f08027819 */ /* 0x002fe800000006ff */
[----:B------:R-:W1:Y:S02]  /*2fb0*/  SYNCS.PHASECHK.TRANS64.TRYWAIT P0, [UR7], R2 ;  /* 0x00000002ff0075a7 */ /* 0x000e640008001107 */
[----:B-1----:R-:W-:Y:S05]  /*2fc0*/  @!P0 BRA `(.L_x_55) ;  /* 0x0000005c00948947 */ /* 0x002fea0003800000 */
.L_x_54:
[----:B------:R-:W-:Y:S01]  /*2fd0*/  UISETP.NE.AND UP1, UPT, UR15, 0x1, UPT ;  /* 0x000000010f00788c */ /* 0x000fe2000bf25270 */
[----:B------:R-:W-:Y:S01]  /*2fe0*/  PLOP3.LUT P2, PT, PT, PT, PT, 0x80, 0x8 ;  /* 0x000000000008781c */ /* 0x000fe20003f4f070 */
[----:B------:R-:W-:Y:S02]  /*2ff0*/  UIADD3 UR17, UPT, UPT, UR14, 0x1, URZ ;  /* 0x000000010e117890 */ /* 0x000fe4000fffe0ff */
[----:B------:R-:W-:Y:S02]  /*3000*/  ULEA UR24, UR14, UR12, 0x9 ;  /* 0x0000000c0e187291 */ /* 0x000fe4000f8e48ff */
[----:B------:R-:W-:Y:S01]  /*3010*/  UISETP.NE.AND UP2, UPT, UR17, 0x2, UPT ;  /* 0x000000021100788c */ /* 0x000fe2000bf45270 */
[----:B------:R-:W-:Y:S01]  /*3020*/  PLOP3.LUT P0, PT, PT, PT, UP1, 0x80, 0x8 ;  /* 0x000000000008781c */ /* 0x000fe20003f0f018 */
[----:B------:R-:W-:Y:S02]  /*3030*/  ULEA UR26, UR14, UR11, 0x9 ;  /* 0x0000000b0e1a7291 */ /* 0x000fe4000f8e48ff */
[----:B------:R-:W-:Y:S02]  /*3040*/  USEL UR13, URZ, 0x1, UP2 ;  /* 0x00000001ff0d7887 */ /* 0x000fe40009000000 */
[----:B------:R-:W-:Y:S02]  /*3050*/  USEL UR17, UR17, URZ, UP2 ;  /* 0x000000ff11117287 */ /* 0x000fe40009000000 */
[----:B------:R-:W-:Y:S02]  /*3060*/  UIADD3 UR30, UPT, UPT, UR24, 0x2, URZ ;  /* 0x00000002181e7890 */ /* 0x000fe4000fffe0ff */
[----:B------:R-:W-:Y:S01]  /*3070*/  @UP1 ULEA UR4, UR17, UR6, 0x3 ;  /* 0x0000000611041291 */ /* 0x000fe2000f8e18ff */
[----:B------:R-:W-:Y:S01]  /*3080*/  LOP3.LUT R8, R8, UR13, RZ, 0x3c, !PT ;  /* 0x0000000d08087c12 */ /* 0x000fe2000f8e3cff */
[----:B------:R-:W-:Y:S02]  /*3090*/  UIADD3 UR28, UPT, UPT, UR26, 0x2, URZ ;  /* 0x000000021a1c7890 */ /* 0x000fe4000fffe0ff */
[----:B------:R-:W-:Y:S01]  /*30a0*/  UIADD3 UR7, UPT, UPT, UR7, 0x10, URZ ;  /* 0x0000001007077890 */ /* 0x000fe2000fffe0ff */
[----:B-1----:R-:W-:Y:S01]  /*30b0*/  @P0 SHF.L.U32 R0, R8, 0x1f, RZ ;  /* 0x0000001f08000819 */ /* 0x002fe200000006ff */
[----:B------:R-:W-:Y:S01]  /*30c0*/  UMOV UR25, 0x80004020 ;  /* 0x8000402000197882 */ /* 0x000fe20000000000 */
[----:B------:R-:W-:Y:S01]  /*30d0*/  UMOV UR27, 0x80004020 ;  /* 0x80004020001b7882 */ /* 0x000fe20000000000 */
[----:B------:R-:W-:Y:S01]  /*30e0*/  UMOV UR31, 0x80004020 ;  /* 0x80004020001f7882 */ /* 0x000fe20000000000 */
[----:B------:R2:W4:Y:S01]  /*30f0*/  @P0 SYNCS.PHASECHK.TRANS64.TRYWAIT P2, [UR4], R0 ;  /* 0x00000000ff0005a7 */ /* 0x0005220008041104 */
[----:B------:R-:W-:Y:S01]  /*3100*/  UIADD3 UR15, UPT, UPT, UR15, -0x1, URZ ;  /* 0xffffffff0f0f7890 */ /* 0x000fe2000fffe0ff */
[----:B------:R2:W-:Y:S01]  /*3110*/  UTCHMMA gdesc[UR26], gdesc[UR24], tmem[UR9], tmem[UR22], idesc[UR23], UP4 ;  /* 0x00ff16181a0075ea */ /* 0x0005e2000a000009 */
[----:B------:R-:W-:Y:S01]  /*3120*/  UPLOP3.LUT UP4, UPT, UPT, UPT, UPT, 0x80, 0x8 ;  /* 0x000000000008789c */ /* 0x000fe20003f8f070 */
[----:B------:R-:W-:Y:S01]  /*3130*/  UMOV UR29, 0x80004020 ;  /* 0x80004020001d7882 */ /* 0x000fe20000000000 */
[----:B------:R-:W-:Y:S01]  /*3140*/  UMOV UR14, UR17 ;  /* 0x00000011000e7c82 */ /* 0x000fe20008000000 */
[----:B------:R2:W-:Y:S01]  /*3150*/  UTCHMMA gdesc[UR28], gdesc[UR30], tmem[UR9], tmem[UR20], idesc[UR21], UPT ;  /* 0x00ff141e1c0075ea */ /* 0x0005e2000b800009 */
[----:B------:R2:W-:Y:S01]  /*3160*/  UTCBAR [UR7], URZ ;  /* 0x000000ff070073e9 */ /* 0x0005e200080000ff */
[----:B------:R-:W-:Y:S06]  /*3170*/  BRA.U UP0, `(.L_x_56) ;  /* 0xfffffffd00787547 */ /* 0x000fec000b83ffff */
.L_x_53:
[----:B------:R-:W-:Y:S01]  /*3180*/  UIADD3 UR18, UPT, UPT, UR18, 0x1, URZ ;  /* 0x0000000112127890 */ /* 0x000fe2000fffe0ff */
[C---:B------:R-:W-:Y:S01]  /*3190*/  ISETP.NE.AND P0, PT, R10.reuse, 0x2, PT ;  /* 0x000000020a00780c */ /* 0x040fe20003f05270 */
[----:B------:R-:W-:Y:S02]  /*31a0*/  UIADD3 UR8, UPT, UPT, UR8, 0x90, URZ ;  /* 0x0000009008087890 */ /* 0x000fe4000fffe0ff */
[----:B------:R-:W-:Y:S01]  /*31b0*/  UISETP.NE.AND UP0, UPT, UR18, 0x4, UPT ;  /* 0x000000041200788c */ /* 0x000fe2000bf05270 */
[----:B-12---:R-:W-:Y:S02]  /*31c0*/  SEL R0, RZ, 0x1, P0 ;  /* 0x00000001ff007807 */ /* 0x006fe40000000000 */
[----:B------:R-:W-:Y:S01]  /*31d0*/  SEL R10, R10, RZ, P0 ;  /* 0x000000ff0a0a7207 */ /* 0x000fe20000000000 */
[----:B------:R-:W-:Y:S01]  /*31e0*/  USEL UR4, URZ, 0x1, UP0 ;  /* 0x00000001ff047887 */ /* 0x000fe20008000000 */
[----:B------:R-:W-:Y:S01]  /*31f0*/  LOP3.LUT R9, R9, R0, RZ, 0x3c, !PT ;  /* 0x0000000009097212 */ /* 0x000fe200078e3cff */
[----:B------:R-:W-:Y:S01]  /*3200*/  USEL UR18, UR18, URZ, UP0 ;  /* 0x000000ff12127287 */ /* 0x000fe20008000000 */
[----:B------:R1:W-:Y:S03]  /*3210*/  UTCBAR [UR8], URZ ;  /* 0x000000ff080073e9 */ /* 0x0003e600080000ff */
[----:B------:R-:W-:Y:S01]  /*3220*/  LOP3.LUT R11, R11, UR4, RZ, 0x3c, !PT ;  /* 0x000000040b0b7c12 */ /* 0x000fe2000f8e3cff */
[----:B------:R-:W-:Y:S07]  /*3230*/  @P1 BRA `(.L_x_57) ;  /* 0xfffffff800c81947 */ /* 0x000fee000383ffff */
[----:B------:R-:W2:Y:S01]  /*3240*/  S2UR UR4, SR_CgaCtaId ;  /* 0x00000000000479c3 */ /* 0x000ea20000008800 */
[----:B------:R-:W-:Y:S01]  /*3250*/  ELECT P0, URZ, PT ;  /* 0x0000000000ff782f */ /* 0x000fe20003800000 */
[----:B------:R-:W-:Y:S01]  /*3260*/  IMAD.MOV.U32 R0, RZ, RZ, 0x1 ;  /* 0x00000001ff007424 */ /* 0x000fe200078e00ff */
[----:B------:R-:W-:Y:S01]  /*3270*/  UIADD3 UR6, UPT, UPT, UR6, 0xb0, URZ ;  /* 0x000000b006067890 */ /* 0x000fe2000fffe0ff */
[----:B------:R-:W-:Y:S01]  /*3280*/  SHF.L.U32 R2, R11, 0x1f, RZ ;  /* 0x0000001f0b027819 */ /* 0x000fe200000006ff */
[----:B------:R-:W-:-:S03]  /*3290*/  UMOV UR5, 0x40 ;  /* 0x0000004000057882 */ /* 0x000fc60000000000 */
[----:B------:R-:W-:Y:S01]  /*32a0*/  UVIRTCOUNT.DEALLOC.SMPOOL 0x80 ;  /* 0x000000800000784c */ /* 0x000fe20000000000 */
[----:B--2---:R-:W-:Y:S02]  /*32b0*/  ULEA UR4, UR4, UR5, 0x18 ;  /* 0x0000000504047291 */ /* 0x004fe4000f8ec0ff */
[----:B------:R-:W-:-:S07]  /*32c0*/  ULEA UR5, UR18, UR6, 0x3 ;  /* 0x0000000612057291 */ /* 0x000fce000f8e18ff */
[----:B------:R2:W-:Y:S02]  /*32d0*/  @P0 STS.U8 [UR4+0x1c], R0 ;  /* 0x00001c00ff000988 */ /* 0x0005e40008000004 */
[----:B------:R-:W3:Y:S02]  /*32e0*/  SYNCS.PHASECHK.TRANS64.TRYWAIT P0, [UR5], R2 ;  /* 0x00000002ff0075a7 */ /* 0x000ee40008001105 */
[----:B--23--:R-:W-:Y:S05]  /*32f0*/  @!P0 BRA `(.L_x_58) ;  /* 0x0000005800e08947 */ /* 0x00cfea0003800000 */
.L_x_145:
[----:B------:R-:W-:-:S04]  /*3300*/  UIADD3 UR7, UPT, UPT, UR18, 0x1, URZ ;  /* 0x0000000112077890 */ /* 0x000fc8000fffe0ff */
[----:B------:R-:W-:-:S04]  /*3310*/  UISETP.NE.AND UP0, UPT, UR7, 0x4, UPT ;  /* 0x000000040700788c */ /* 0x000fc8000bf05270 */
[----:B-1----:R-:W-:Y:S02]  /*3320*/  USEL UR8, URZ, 0x1, UP0 ;  /* 0x00000001ff087887 */ /* 0x002fe40008000000 */
[----:B------:R-:W-:-:S04]  /*3330*/  USEL UR7, UR7, URZ, UP0 ;  /* 0x000000ff07077287 */ /* 0x000fc80008000000 */
[----:B------:R-:W-:Y:S01]  /*3340*/  ULEA UR5, UR7, UR6, 0x3 ;  /* 0x0000000607057291 */ /* 0x000fe2000f8e18ff */
[----:B--2---:R-:W-:-:S04]  /*3350*/  LOP3.LUT R2, R11, UR8, RZ, 0x3c, !PT ;  /* 0x000000080b027c12 */ /* 0x004fc8000f8e3cff */
[----:B------:R-:W-:-:S04]  /*3360*/  SHF.L.U32 R3, R2, 0x1f, RZ ;  /* 0x0000001f02037819 */ /* 0x000fc800000006ff */
[----:B------:R-:W1:Y:S02]  /*3370*/  SYNCS.PHASECHK.TRANS64.TRYWAIT P0, [UR5], R3 ;  /* 0x00000003ff0075a7 */ /* 0x000e640008001105 */
[----:B-1----:R-:W-:Y:S05]  /*3380*/  @!P0 BRA `(.L_x_59) ;  /* 0x0000005800d48947 */ /* 0x002fea0003800000 */
.L_x_147:
[----:B------:R-:W-:-:S04]  /*3390*/  UIADD3 UR7, UPT, UPT, UR7, 0x1, URZ ;  /* 0x0000000107077890 */ /* 0x000fc8000fffe0ff */
[----:B------:R-:W-:-:S04]  /*33a0*/  UISETP.NE.AND UP0, UPT, UR7, 0x4, UPT ;  /* 0x000000040700788c */ /* 0x000fc8000bf05270 */
[----:B------:R-:W-:Y:S02]  /*33b0*/  USEL UR8, URZ, 0x1, UP0 ;  /* 0x00000001ff087887 */ /* 0x000fe40008000000 */
[----:B------:R-:W-:-:S04]  /*33c0*/  USEL UR7, UR7, URZ, UP0 ;  /* 0x000000ff07077287 */ /* 0x000fc80008000000 */
[----:B------:R-:W-:Y:S01]  /*33d0*/  ULEA UR5, UR7, UR6, 0x3 ;  /* 0x0000000607057291 */ /* 0x000fe2000f8e18ff */
[----:B------:R-:W-:-:S04]  /*33e0*/  LOP3.LUT R2, R2, UR8, RZ, 0x3c, !PT ;  /* 0x0000000802027c12 */ /* 0x000fc8000f8e3cff */
[----:B-1----:R-:W-:-:S04]  /*33f0*/  SHF.L.U32 R3, R2, 0x1f, RZ ;  /* 0x0000001f02037819 */ /* 0x002fc800000006ff */
[----:B------:R-:W1:Y:S02]  /*3400*/  SYNCS.PHASECHK.TRANS64.TRYWAIT P0, [UR5], R3 ;  /* 0x00000003ff0075a7 */ /* 0x000e640008001105 */
[----:B-1----:R-:W-:Y:S05]  /*3410*/  @!P0 BRA `(.L_x_60) ;  /* 0x0000005800c88947 */ /* 0x002fea0003800000 */
.L_x_149:
[----:B------:R-:W-:-:S04]  /*3420*/  UIADD3 UR7, UPT, UPT, UR7, 0x1, URZ ;  /* 0x0000000107077890 */ /* 0x000fc8000fffe0ff */
[----:B------:R-:W-:-:S04]  /*3430*/  UISETP.NE.AND UP0, UPT, UR7, 0x4, UPT ;  /* 0x000000040700788c */ /* 0x000fc8000bf05270 */
[----:B------:R-:W-:Y:S02]  /*3440*/  USEL UR5, URZ, 0x1, UP0 ;  /* 0x00000001ff057887 */ /* 0x000fe40008000000 */
[----:B------:R-:W-:-:S04]  /*3450*/  USEL UR7, UR7, URZ, UP0 ;  /* 0x000000ff07077287 */ /* 0x000fc80008000000 */
[----:B------:R-:W-:Y:S01]  /*3460*/  ULEA UR7, UR7, UR6, 0x3 ;  /* 0x0000000607077291 */ /* 0x000fe2000f8e18ff */
[----:B------:R-:W-:-:S04]  /*3470*/  LOP3.LUT R2, R2, UR5, RZ, 0x3c, !PT ;  /* 0x0000000502027c12 */ /* 0x000fc8000f8e3cff */
[----:B------:R-:W-:-:S04]  /*3480*/  SHF.L.U32 R2, R2, 0x1f, RZ ;  /* 0x0000001f02027819 */ /* 0x000fc800000006ff */
[----:B------:R-:W2:Y:S02]  /*3490*/  SYNCS.PHASECHK.TRANS64.TRYWAIT P0, [UR7], R2 ;  /* 0x00000002ff0075a7 */ /* 0x000ea40008001107 */
[----:B--2---:R-:W-:Y:S05]  /*34a0*/  @!P0 BRA `(.L_x_61) ;  /* 0x0000005800bc8947 */ /* 0x004fea0003800000 */
.L_x_151:
[----:B------:R-:W-:Y:S01]  /*34b0*/  NOP ;  /* 0x0000000000007918 */ /* 0x000fe20000000000 */
[----:B-1----:R-:W1:Y:S01]  /*34c0*/  LDS R0, [UR4+0x14] ;  /* 0x00001404ff007984 */ /* 0x002e620008000800 */
[----:B------:R-:W-:Y:S01]  /*34d0*/  ULOP3.LUT UR6, UR19, 0xffff, URZ, 0xc0, !UPT ;  /* 0x0000ffff13067892 */ /* 0x000fe2000f8ec0ff */
[----:B------:R-:W-:Y:S01]  /*34e0*/  UMOV UR8, 0xffff ;  /* 0x0000ffff00087882 */ /* 0x000fe20000000000 */
[----:B------:R-:W-:Y:S02]  /*34f0*/  UMOV UR5, 0x1 ;  /* 0x0000000100057882 */ /* 0x000fe40000000000 */
[----:B------:R-:W-:-:S04]  /*3500*/  USHF.R.U32.HI UR6, URZ, 0x5, UR6 ;  /* 0x00000005ff067899 */ /* 0x000fc80008011606 */
[----:B------:R-:W-:Y:S02]  /*3510*/  USHF.L.U32 UR8, UR8, UR6, URZ ;  /* 0x0000000608087299 */ /* 0x000fe400080006ff */
[----:B------:R-:W-:-:S04]  /*3520*/  USHF.L.U32 UR5, UR5, UR6, URZ ;  /* 0x0000000605057299 */ /* 0x000fc800080006ff */
[----:B-1----:R-:W-:-:S04]  /*3530*/  LOP3.LUT R0, R0, UR8, RZ, 0xc0, !PT ;  /* 0x0000000800007c12 */ /* 0x002fc8000f8ec0ff */
[----:B------:R-:W-:-:S13]  /*3540*/  ISETP.NE.AND P0, PT, R0, UR8, PT ;  /* 0x0000000800007c0c */ /* 0x000fda000bf05270 */
[----:B------:R-:W-:Y:S05]  /*3550*/  @P0 BRA `(.L_x_62) ;  /* 0x0000000000580947 */ /* 0x000fea0003800000 */
[----:B------:R-:W1:Y:S02]  /*3560*/  LDS R0, [UR4+0x18] ;  /* 0x00001804ff007984 */ /* 0x000e640008000800 */
[----:B-1----:R-:W-:-:S04]  /*3570*/  LOP3.LUT R0, R0, UR5, RZ, 0xc0, !PT ;  /* 0x0000000500007c12 */ /* 0x002fc8000f8ec0ff */
[----:B------:R-:W-:-:S13]  /*3580*/  ISETP.NE.AND P0, PT, R0, UR5, PT ;  /* 0x0000000500007c0c */ /* 0x000fda000bf05270 */
[----:B------:R-:W-:Y:S05]  /*3590*/  @P0 BRA `(.L_x_63) ;  /* 0x00000000003c0947 */ /* 0x000fea0003800000 */
[----:B------:R-:W1:Y:S01]  /*35a0*/  S2R R2, SR_LANEID ;  /* 0x0000000000027919 */ /* 0x000e620000000000 */
[----:B------:R-:W-:Y:S01]  /*35b0*/  ULOP3.LUT UR8, URZ, UR8, URZ, 0x33, !UPT ;  /* 0x00000008ff087292 */ /* 0x000fe2000f8e33ff */
[----:B------:R-:W-:Y:S02]  /*35c0*/  VOTEU.ANY UR7, UPT, PT ;  /* 0x0000000000077886 */ /* 0x000fe400038e0100 */
[----:B------:R-:W-:-:S03]  /*35d0*/  UFLO.U32 UR7, UR7 ;  /* 0x00000007000772bd */ /* 0x000fc600080e0000 */
[----:B------:R-:W-:-:S04]  /*35e0*/  IMAD.U32 R0, RZ, RZ, UR8 ;  /* 0x00000008ff007e24 */ /* 0x000fc8000f8e00ff */
[----:B------:R2:W3:Y:S02]  /*35f0*/  REDUX UR6, R0 ;  /* 0x00000000000673c4 */ /* 0x0004e40000000000 */
[----:B------:R1:W-:Y:S02]  /*3600*/  UTCATOMSWS.AND URZ, UR8 ;  /* 0x0000000800ff79e3 */ /* 0x0003e40008000000 */
[----:B-1----:R-:W-:Y:S02]  /*3610*/  ISETP.EQ.U32.AND P0, PT, R2, UR7, PT ;  /* 0x0000000702007c0c */ /* 0x002fe4000bf02070 */
[----:B--2---:R-:W-:Y:S02]  /*3620*/  LOP3.LUT R0, RZ, UR5, RZ, 0x33, !PT ;  /* 0x00000005ff007c12 */ /* 0x004fe4000f8e33ff */
[----:B---3--:R-:W-:Y:S02]  /*3630*/  MOV R2, UR6 ;  /* 0x0000000600027c02 */ /* 0x008fe40008000f00 */
[----:B------:R-:W1:Y:S07]  /*3640*/  REDUX UR5, R0 ;  /* 0x00000000000573c4 */ /* 0x000e6e0000000000 */
[----:B------:R2:W-:Y:S01]  /*3650*/  @P0 ATOMS.AND RZ, [UR4+0x14], R2 ;  /* 0x00001402ffff098c */ /* 0x0005e2000a800004 */
[----:B-1----:R-:W-:-:S05]  /*3660*/  IMAD.U32 R0, RZ, RZ, UR5 ;  /* 0x00000005ff007e24 */ /* 0x002fca000f8e00ff */
[----:B------:R2:W-:Y:S01]  /*3670*/  @P0 ATOMS.AND RZ, [UR4+0x18], R0 ;  /* 0x00001800ffff098c */ /* 0x0005e2000a800004 */
[----:B------:R-:W-:Y:S05]  /*3680*/  BRA `(.L_x_64) ;  /* 0x0000000000147947 */ /* 0x000fea0003800000 */
.L_x_63:
[----:B------:R-:W-:Y:S02]  /*3690*/  MOV R2, 0x36b0 ;  /* 0x000036b000027802 */ /* 0x000fe40000000f00 */
[----:B----45:R-:W-:Y:S05]  /*36a0*/  CALL.REL.NOINC `($__internal_0_$__cuda_sm10x_tcgen05_guardrail_trap_col_being_dealloced_not_returned_by_alloc) ;  /* 0x0000005c00a47944 */ /* 0x030fea0003c00000 */
[----:B------:R-:W-:Y:S05]  /*36b0*/  BRA `(.L_x_64) ;  /* 0x0000000000087947 */ /* 0x000fea0003800000 */
.L_x_62:
[----:B------:R-:W-:Y:S02]  /*36c0*/  MOV R2, 0x36e0 ;  /* 0x000036e000027802 */ /* 0x000fe40000000f00 */
[----:B----45:R-:W-:Y:S05]  /*36d0*/  CALL.REL.NOINC `($__internal_2_$__cuda_sm10x_tcgen05_guardrail_trap_unallocated_columns_being_dealloced) ;  /* 0x0000005c00b07944 */ /* 0x030fea0003c00000 */
.L_x_64:
[----:B------:R-:W-:Y:S01]  /*36e0*/  NOP ;  /* 0x0000000000007918 */ /* 0x000fe20000000000 */
[----:B------:R-:W-:Y:S05]  /*36f0*/  EXIT ;  /* 0x000000000000794d */ /* 0x000fea0003800000 */
.L_x_46:
[----:B------:R-:W-:-:S09]  /*3700*/  UISETP.NE.OR UP2, UPT, UR8, 0x3, !UP2 ;  /* 0x000000030800788c */ /* 0x000fd2000d745670 */
[----:B------:R-:W-:Y:S05]  /*3710*/  BRA.U UP2, `(.L_x_65) ;  /* 0x0000001102087547 */ /* 0x000fea000b800000 */
[----:B------:R-:W1:Y:S01]  /*3720*/  LDC R0, c[0x0][0xb30] ;  /* 0x0002cc00ff007b82 */ /* 0x000e620000000800 */
[----:B------:R-:W2:Y:S01]  /*3730*/  LDCU.64 UR8, c[0x0][0x888] ;  /* 0x00011100ff0877ac */ /* 0x000ea20008000a00 */
[----:B------:R-:W-:Y:S02]  /*3740*/  HFMA2 R27, -RZ, RZ, 0, 0 ;  /* 0x00000000ff1b7431 */ /* 0x000fe400000001ff */
[----:B------:R-:W-:Y:S01]  /*3750*/  IMAD.MOV.U32 R29, RZ, RZ, 0x1 ;  /* 0x00000001ff1d7424 */ /* 0x000fe200078e00ff */
[----:B------:R-:W-:Y:S01]  /*3760*/  MOV R25, 0x2000 ;  /* 0x0000200000197802 */ /* 0x000fe20000000f00 */
[----:B------:R-:W4:Y:S01]  /*3770*/  LDCU.64 UR4, c[0x0][0x890] ;  /* 0x00011200ff0477ac */ /* 0x000f220008000a00 */
[----:B------:R-:W-:Y:S01]  /*3780*/  IMAD.MOV.U32 R28, RZ, RZ, RZ ;  /* 0x000000ffff1c7224 */ /* 0x000fe200078e00ff */
[----:B------:R-:W3:Y:S01]  /*3790*/  LDC R24, c[0x0][0x370] ;  /* 0x0000dc00ff187b82 */ /* 0x000ee20000000800 */
[----:B------:R-:W-:Y:S01]  /*37a0*/  UMOV UR7, 0x400 ;  /* 0x0000040000077882 */ /* 0x000fe20000000000 */
[----:B------:R-:W-:-:S02]  /*37b0*/  UPLOP3.LUT UP1, UPT, UPT, UPT, UPT, 0x40, 0x4 ;  /* 0x000000000004789c */ /* 0x000fc40003f2e870 */
[----:B------:R-:W-:-:S04]  /*37c0*/  ULEA UR7, UR37, UR7, 0x18 ;  /* 0x0000000725077291 */ /* 0x000fc8000f8ec0ff */
[----:B------:R-:W3:Y:S01]  /*37d0*/  LDC R3, c[0x0][0xb0c] ;  /* 0x0002c300ff037b82 */ /* 0x000ee20000000800 */
[----:B------:R-:W-:Y:S02]  /*37e0*/  UIADD3 UR13, UPT, UPT, UR7, 0x38, URZ ;  /* 0x00000038070d7890 */ /* 0x000fe4000fffe0ff */
[----:B--2---:R-:W-:Y:S02]  /*37f0*/  UISETP.NE.U32.AND UP2, UPT, UR8, URZ, UPT ;  /* 0x000000ff0800728c */ /* 0x004fe4000bf45070 */
[----:B------:R-:W-:Y:S02]  /*3800*/  UIADD3 UR33, UPT, UPT, UR7, 0x20, URZ ;  /* 0x0000002007217890 */ /* 0x000fe4000fffe0ff */
[----:B----4-:R-:W-:Y:S01]  /*3810*/  UISETP.NE.U32.AND UP3, UPT, UR4, URZ, UPT ;  /* 0x000000ff0400728c */ /* 0x010fe2000bf65070 */
[----:B------:R-:W2:Y:S01]  /*3820*/  LDC R18, c[0x0][0xb20] ;  /* 0x0002c800ff127b82 */ /* 0x000ea20000000800 */
[----:B-1----:R-:W-:Y:S01]  /*3830*/  ISETP.NE.AND P1, PT, R0, 0x1, PT ;  /* 0x000000010000780c */ /* 0x002fe20003f25270 */
[----:B------:R-:W-:-:S02]  /*3840*/  UISETP.NE.AND.EX UP2, UPT, UR9, URZ, UPT, UP2 ;  /* 0x000000ff0900728c */ /* 0x000fc4000bf45320 */
[----:B------:R-:W-:Y:S02]  /*3850*/  UIADD3 UR25, UPT, UPT, UR7, 0x28, URZ ;  /* 0x0000002807197890 */ /* 0x000fe4000fffe0ff */
[----:B------:R-:W-:Y:S02]  /*3860*/  UIADD3 UR17, UPT, UPT, UR7, 0x30, URZ ;  /* 0x0000003007117890 */ /* 0x000fe4000fffe0ff */
[----:B------:R-:W1:Y:S01]  /*3870*/  LDC.64 R30, c[0x0][0x348] ;  /* 0x0000d200ff1e7b82 */ /* 0x000e620000000a00 */
[----:B------:R-:W-:Y:S02]  /*3880*/  UPRMT UR13, UR37, 0x654, UR13 ;  /* 0x00000654250d7896 */ /* 0x000fe4000800000d */
[----:B------:R-:W-:-:S05]  /*3890*/  UISETP.NE.AND.EX UP3, UPT, UR5, URZ, UPT, UP3 ;  /* 0x000000ff0500728c */ /* 0x000fca000bf65330 */
[----:B------:R-:W4:Y:S08]  /*38a0*/  LDC.64 R16, c[0x0][0xb10] ;  /* 0x0002c400ff107b82 */ /* 0x000f300000000a00 */
[----:B------:R-:W1:Y:S08]  /*38b0*/  LDC.64 R6, c[0x0][0xb18] ;  /* 0x0002c600ff067b82 */ /* 0x000e700000000a00 */
[----:B------:R-:W1:Y:S08]  /*38c0*/  LDC.64 R4, c[0x0][0xb28] ;  /* 0x0002ca00ff047b82 */ /* 0x000e700000000a00 */
[----:B--23--:R-:W1:Y:S02]  /*38d0*/  LDC R19, c[0x0][0x374] ;  /* 0x0000dd00ff137b82 */ /* 0x00ce640000000800 */
.L_x_76:
[C---:B------:R-:W-:Y:S02]  /*38e0*/  LEA R0, R28.reuse, UR7, 0x3 ;  /* 0x000000071c007c11 */ /* 0x040fe4000f8e18ff */
[----:B------:R-:W-:Y:S02]  /*38f0*/  SHF.L.U32 R2, R27, 0x1f, RZ ;  /* 0x0000001f1b027819 */ /* 0x000fe400000006ff */
[----:B------:R-:W-:Y:S02]  /*3900*/  LEA R20, R28, UR7, 0x4 ;  /* 0x000000071c147c11 */ /* 0x000fe4000f8e20ff */
[----:B--2---:R-:W2:Y:S02]  /*3910*/  SYNCS.PHASECHK.TRANS64.TRYWAIT P0, [R0+URZ+0x70], R2 ;  /* 0x00007002000075a7 */ /* 0x004ea400080011ff */
[----:B--2---:R-:W-:Y:S05]  /*3920*/  @!P0 BRA `(.L_x_66) ;  /* 0x0000005400b48947 */ /* 0x004fea0003800000 */
.L_x_152:
[----:B------:R-:W-:Y:S01]  /*3930*/  ISETP.GE.AND P0, PT, R40, 0x1, PT ;  /* 0x000000012800780c */ /* 0x000fe20003f06270 */
[----:B------:R-:W3:Y:S01]  /*3940*/  LDS.128 R20, [R20+0x100] ;  /* 0x0001000014147984 */ /* 0x000ee20000000c00 */
[----:B--2---:R-:W-:Y:S01]  /*3950*/  VIADD R0, R0, 0x80 ;  /* 0x0000008000007836 */ /* 0x004fe20000000000 */
[----:B------:R-:W-:Y:S01]  /*3960*/  @!PT LDS RZ, [RZ] ;  /* 0x00000000fffff984 */ /* 0x000fe20000000800 */
[----:B------:R-:W-:Y:S01]  /*3970*/  @!PT LDS RZ, [RZ] ;  /* 0x00000000fffff984 */ /* 0x000fe20000000800 */
[----:B------:R-:W-:Y:S01]  /*3980*/  @!PT LDS RZ, [RZ] ;  /* 0x00000000fffff984 */ /* 0x000fe20000000800 */
[----:B------:R-:W-:Y:S01]  /*3990*/  @!PT LDS RZ, [RZ] ;  /* 0x00000000fffff984 */ /* 0x000fe20000000800 */
[----:B------:R2:W-:Y:S06]  /*39a0*/  MEMBAR.ALL.CTA ;  /* 0x0000000000007992 */ /* 0x0005ec0000008000 */
[----:B--2---:R-:W2:Y:S01]  /*39b0*/  FENCE.VIEW.ASYNC.S ;  /* 0x00000000000073c6 */ /* 0x004ea20000000000 */
[----:B------:R-:W-:Y:S04]  /*39c0*/  PRMT R0, RZ, 0x654, R0 ;  /* 0x00000654ff007816 */ /* 0x000fe80000000000 */
[----:B--2---:R2:W-:Y:S01]  /*39d0*/  SYNCS.ARRIVE.TRANS64.RED.A1T0 RZ, [R0+URZ], RZ ;  /* 0x000000ff00ff79a7 */ /* 0x0045e200081004ff */
[----:B---3--:R-:W-:Y:S11]  /*39e0*/  LOP3.LUT P3, RZ, R22, 0x1, RZ, 0xc0, !PT ;  /* 0x0000000116ff7812 */ /* 0x008ff6000786c0ff */
[----:B------:R-:W-:Y:S02]  /*39f0*/  @!UPT UIADD3 URZ, UPT, UPT, URZ, URZ, URZ ;  /* 0x000000fffffff290 */ /* 0x000fe4000fffe0ff */
[----:B------:R-:W-:Y:S02]  /*3a00*/  @P3 MOV R11, R20 ;  /* 0x00000014000b3202 */ /* 0x000fe40000000f00 */
[----:B------:R-:W-:Y:S01]  /*3a10*/  @P3 LOP3.LUT R10, R21, 0xffff, RZ, 0xc0, !PT ;  /* 0x0000ffff150a3812 */ /* 0x000fe200078ec0ff */
[----:B--2---:R-:W-:Y:S06]  /*3a20*/  @!P0 BRA `(.L_x_67) ;  /* 0x0000000000a48947 */ /* 0x004fec0003800000 */
[-C--:B-1----:R-:W-:Y:S01]  /*3a30*/  IMAD.HI.U32 R0, R19, R7.reuse, RZ ;  /* 0x0000000713007227 */ /* 0x082fe200078e00ff */
[----:B------:R-:W-:Y:S02]  /*3a40*/  ISETP.NE.AND P0, PT, R6, 0x1, PT ;  /* 0x000000010600780c */ /* 0x000fe40003f05270 */
[----:B------:R-:W-:Y:S01]  /*3a50*/  ISETP.NE.AND P2, PT, R40, 0x1, PT ;  /* 0x000000012800780c */ /* 0x000fe20003f45270 */
[----:B----4-:R-:W-:Y:S01]  /*3a60*/  IMAD.HI.U32 R9, R24, R16, RZ ;  /* 0x0000001018097227 */ /* 0x010fe200078e00ff */
[----:B------:R-:W-:Y:S02]  /*3a70*/  SHF.R.U32.HI R0, RZ, R18, R0 ;  /* 0x00000012ff007219 */ /* 0x000fe40000011600 */
[----:B------:R-:W-:Y:S01]  /*3a80*/  ISETP.NE.AND P4, PT, R3, 0x1, PT ;  /* 0x000000010300780c */ /* 0x000fe20003f85270 */
[----:B------:R-:W-:Y:S01]  /*3a90*/  IMAD.HI.U32 R13, R10, R7, RZ ;  /* 0x000000070a0d7227 */ /* 0x000fe200078e00ff */
[----:B------:R-:W-:Y:S02]  /*3aa0*/  SHF.R.U32.HI R9, RZ, R17, R9 ;  /* 0x00000011ff097219 */ /* 0x000fe40000011609 */
[----:B------:R-:W-:Y:S01]  /*3ab0*/  SEL R0, R19, R0, !P0 ;  /* 0x0000000013007207 */ /* 0x000fe20004000000 */
[----:B------:R-:W-:Y:S01]  /*3ac0*/  IMAD.HI.U32 R12, R11, R16, RZ ;  /* 0x000000100b0c7227 */ /* 0x000fe200078e00ff */
[----:B------:R-:W-:Y:S03]  /*3ad0*/  SEL R9, R24, R9, !P4 ;  /* 0x0000000918097207 */ /* 0x000fe60006000000 */
[-C--:B------:R-:W-:Y:S01]  /*3ae0*/  IMAD.HI.U32 R8, R0, R4.reuse, RZ ;  /* 0x0000000400087227 */ /* 0x080fe200078e00ff */
[----:B------:R-:W-:Y:S03]  /*3af0*/  SHF.R.U32.HI R12, RZ, R17, R12 ;  /* 0x00000011ff0c7219 */ /* 0x000fe6000001160c */
[----:B------:R-:W-:Y:S01]  /*3b00*/  IMAD.HI.U32 R2, R9, R4, RZ ;  /* 0x0000000409027227 */ /* 0x000fe200078e00ff */
[-C--:B------:R-:W-:Y:S02]  /*3b10*/  @P2 SHF.R.U32.HI R0, RZ, R5.reuse, R8 ;  /* 0x00000005ff002219 */ /* 0x080fe40000011608 */
[----:B------:R-:W-:Y:S02]  /*3b20*/  SHF.R.U32.HI R8, RZ, R18, R13 ;  /* 0x00000012ff087219 */ /* 0x000fe4000001160d */
[----:B------:R-:W-:Y:S01]  /*3b30*/  @P2 SHF.R.U32.HI R9, RZ, R5, R2 ;  /* 0x00000005ff092219 */ /* 0x000fe20000011602 */
[----:B------:R-:W-:Y:S01]  /*3b40*/  IMAD R0, R40, R0, RZ ;  /* 0x0000000028007224 */ /* 0x000fe200078e02ff */
[----:B------:R-:W-:Y:S02]  /*3b50*/  SEL R8, R10, R8, !P0 ;  /* 0x000000080a087207 */ /* 0x000fe40004000000 */
[----:B------:R-:W-:Y:S01]  /*3b60*/  SEL R2, R11, R12, !P4 ;  /* 0x0000000c0b027207 */ /* 0x000fe20006000000 */
[----:B------:R-:W-:Y:S01]  /*3b70*/  IMAD R12, R40, R9, RZ ;  /* 0x00000009280c7224 */ /* 0x000fe200078e02ff */
[C---:B------:R-:W-:Y:S01]  /*3b80*/  ISETP.GE.AND P0, PT, R8.reuse, R0, PT ;  /* 0x000000000800720c */ /* 0x040fe20003f06270 */
[----:B------:R-:W-:Y:S03]  /*3b90*/  IMAD.HI.U32 R0, R8, R4, RZ ;  /* 0x0000000408007227 */ /* 0x000fe600078e00ff */
[----:B------:R-:W-:Y:S02]  /*3ba0*/  ISETP.GE.OR P0, PT, R2, R12, P0 ;  /* 0x0000000c0200720c */ /* 0x000fe40000706670 */
[-C--:B------:R-:W-:Y:S04]  /*3bb0*/  SHF.R.U32.HI R0, RZ, R5.reuse, R0 ;  /* 0x00000005ff007219 */ /* 0x080fe80000011600 */
[----:B------:R-:W-:Y:S05]  /*3bc0*/  SEL R13, R8, R0, !P2 ;  /* 0x00000000080d7207 */ /* 0x000fea0005000000 */
[----:B------:R-:W-:Y:S02]  /*3bd0*/  IMAD.MOV R12, RZ, RZ, -R13 ;  /* 0x000000ffff0c7224 */ /* 0x000fe400078e0a0d */
[----:B------:R-:W-:Y:S04]  /*3be0*/  @!P0 IMAD.HI.U32 R0, R2, R4, RZ ;  /* 0x0000000402008227 */ /* 0x000fe800078e00ff */
[----:B------:R-:W-:Y:S01]  /*3bf0*/  IMAD R12, R40, R12, R8 ;  /* 0x0000000c280c7224 */ /* 0x000fe200078e0208 */
[----:B------:R-:W-:Y:S04]  /*3c00*/  @!P0 SHF.R.U32.HI R0, RZ, R5, R0 ;  /* 0x00000005ff008219 */ /* 0x000fe80000011600 */
[----:B------:R-:W-:Y:S04]  /*3c10*/  @!P0 SEL R0, R2, R0, !P2 ;  /* 0x0000000002008207 */ /* 0x000fe80005000000 */
[----:B------:R-:W-:Y:S01]  /*3c20*/  @!P0 IADD3 R13, PT, PT, R13, -R0, RZ ;  /* 0x800000000d0d8210 */ /* 0x000fe20007ffe0ff */
[----:B------:R-:W-:Y:S01]  /*3c30*/  @!P0 IMAD R0, R9, R12, R0 ;  /* 0x0000000c09008224 */ /* 0x000fe200078e0200 */
[----:B------:R-:W-:Y:S01]  /*3c40*/  IADD3 R9, PT, PT, -R8, RZ, RZ ;  /* 0x000000ff08097210 */ /* 0x000fe20007ffe1ff */
[--C-:B------:R-:W-:Y:S02]  /*3c50*/  IMAD.MOV R12, RZ, RZ, -R2.reuse ;  /* 0x000000ffff0c7224 */ /* 0x100fe400078e0a02 */
[----:B------:R-:W-:Y:S02]  /*3c60*/  @!P0 IMAD R8, R13, R40, R2 ;  /* 0x000000280d088224 */ /* 0x000fe400078e0202 */
[----:B------:R-:W-:Y:S02]  /*3c70*/  @!P0 IMAD.MOV.U32 R2, RZ, RZ, R0 ;  /* 0x000000ffff028224 */ /* 0x000fe400078e0000 */
[----:B------:R-:W-:Y:S02]  /*3c80*/  IMAD R11, R3, R12, R11 ;  /* 0x0000000c030b7224 */ /* 0x000fe400078e020b */
[----:B------:R-:W-:Y:S02]  /*3c90*/  IMAD R10, R6, R9, R10 ;  /* 0x00000009060a7224 */ /* 0x000fe400078e020a */
[----:B------:R-:W-:Y:S02]  /*3ca0*/  IMAD R11, R2, R3, R11 ;  /* 0x00000003020b7224 */ /* 0x000fe400078e020b */
[----:B------:R-:W-:Y:S02]  /*3cb0*/  IMAD R10, R8, R6, R10 ;  /* 0x00000006080a7224 */ /* 0x000fe400078e020a */
.L_x_67:
[----:B------:R-:W-:Y:S05]  /*3cc0*/  BRA.U UP1, `(.L_x_68) ;  /* 0x0000000101107547 */ /* 0x000fea000b800000 */
[----:B------:R-:W-:Y:S04]  /*3cd0*/  MOV R2, UR6 ;  /* 0x0000000600027c02 */ /* 0x000fe80008000f00 */
[----:B------:R-:W-:Y:S04]  /*3ce0*/  SHF.L.U32 R2, R2, 0x1f, RZ ;  /* 0x0000001f02027819 */ /* 0x000fe800000006ff */
[----:B------:R-:W2:Y:S02]  /*3cf0*/  SYNCS.PHASECHK.TRANS64.TRYWAIT P0, [UR7+0x68], R2 ;  /* 0x00006802ff0075a7 */ /* 0x000ea40008001107 */
[----:B--2---:R-:W-:Y:S05]  /*3d00*/  @!P0 BRA `(.L_x_69) ;  /* 0x0000005000d08947 */ /* 0x004fea0003800000 */
.L_x_68:
[----:B------:R-:W-:Y:S02]  /*3d10*/  R2UR UR35, R15 ;  /* 0x000000000f2372ca */ /* 0x000fe400000e0000 */
[----:B------:R-:W-:Y:S02]  /*3d20*/  R2UR UR34, R14 ;  /* 0x000000000e2272ca */ /* 0x000fe400000e0000 */
[----:B------:R-:W-:Y:S02]  /*3d30*/  ISETP.NE.U32.AND P2, PT, RZ, UR4, PT ;  /* 0x00000004ff007c0c */ /* 0x000fe4000bf45070 */
[----:B------:R-:W-:Y:S02]  /*3d40*/  SHF.L.U32 R14, R29, 0x1f, RZ ;  /* 0x0000001f1d0e7819 */ /* 0x000fe400000006ff */
[----:B------:R-:W-:Y:S05]  /*3d50*/  ISETP.NE.AND.EX P2, PT, RZ, UR5, PT, P2 ;  /* 0x00000005ff007c0c */ /* 0x000fea000bf45320 */
[----:B------:R-:W-:Y:S02]  /*3d60*/  USHF.L.U32 UR35, UR35, 0x7, URZ ;  /* 0x0000000723237899 */ /* 0x000fe400080006ff */
[----:B------:R-:W-:Y:S01]  /*3d70*/  USHF.L.U32 UR34, UR34, 0x7, URZ ;  /* 0x0000000722227899 */ /* 0x000fe200080006ff */
[----:B------:R-:W-:Y:S11]  /*3d80*/  BRA.U !UP3, `(.L_x_70) ;  /* 0x000000010b347547 */ /* 0x000ff6000b800000 */
[----:B------:R-:W-:Y:S01]  /*3d90*/  UPLOP3.LUT UP0, UPT, UPT, UPT, UP2, 0x80, 0x8 ;  /* 0x000000000008789c */ /* 0x000fe20003f0f020 */
[----:B--2---:R-:W-:Y:S02]  /*3da0*/  HFMA2 R0, -RZ, RZ, 0, 5.9604644775390625e-08 ;  /* 0x00000001ff007431 */ /* 0x004fe400000001ff */
[----:B------:R-:W-:Y:S03]  /*3db0*/  IMAD.MOV.U32 R88, RZ, RZ, 0x1 ;  /* 0x00000001ff587424 */ /* 0x000fe600078e00ff */
[----:B------:R-:W-:Y:S05]  /*3dc0*/  PLOP3.LUT P0, PT, PT, PT, UP0, 0x80, 0x8 ;  /* 0x000000000008781c */ /* 0x000fea0003f0f008 */
[----:B------:R-:W2:Y:S01]  /*3dd0*/  @UP0 LDCU.64 UR10, c[0x0][0x888] ;  /* 0x00011100ff0a07ac */ /* 0x000ea20008000a00 */
[----:B------:R-:W-:Y:S07]  /*3de0*/  @UP0 UIMAD UR8, UR36, UR4, URZ ;  /* 0x00000004240802a4 */ /* 0x000fee000f8e02ff */
[----:B------:R-:W-:Y:S01]  /*3df0*/  @!P0 PRMT R88, R0, 0x7610, R88 ;  /* 0x0000761000588816 */ /* 0x000fe20000000058 */
[----:B--2---:R-:W-:Y:S03]  /*3e00*/  @UP0 UIMAD.WIDE UR10, UR8, 0x4, UR10 ;  /* 0x00000004080a08a5 */ /* 0x004fe6000f8e020a */
[----:B------:R-:W2:Y:S03]  /*3e10*/  @!UP0 LDCU UR8, c[0x0][0x880] ;  /* 0x00011000ff0887ac */ /* 0x000ea60008000800 */
[----:B------:R-:W-:Y:S01]  /*3e20*/  IMAD.U32 R8, RZ, RZ, UR10 ;  /* 0x0000000aff087e24 */ /* 0x000fe2000f8e00ff */
[----:B------:R-:W-:Y:S05]  /*3e30*/  MOV R9, UR11 ;  /* 0x0000000b00097c02 */ /* 0x000fea0008000f00 */
[----:B-----5:R3:W5:Y:S02]  /*3e40*/  @P0 LDG.E R49, desc[UR46][R8.64] ;  /* 0x0000002e08310981 */ /* 0x020764000c1e1900 */
[----:B--23--:R-:W-:Y:S07]  /*3e50*/  @!P0 IMAD.U32 R49, RZ, RZ, UR8 ;  /* 0x00000008ff318e24 */ /* 0x00cfee000f8e00ff */
.L_x_70:
[----:B-----5:R-:W-:Y:S01]  /*3e60*/  @!P2 FSETP.EQ.AND P0, PT, R49, RZ, PT ;  /* 0x000000ff3100a20b */ /* 0x020fe20003f02000 */
[----:B------:R-:W-:Y:S01]  /*3e70*/  @!UPT UIADD3 URZ, UPT, UPT, URZ, URZ, URZ ;  /* 0x000000fffffff290 */ /* 0x000fe2000fffe0ff */
[----:B------:R-:W-:Y:S11]  /*3e80*/  @!P2 BRA `(.L_x_71) ;  /* 0x000000000014a947 */ /* 0x000ff60003800000 */
[----:B------:R-:W-:Y:S02]  /*3e90*/  LOP3.LUT P2, RZ, R88, 0xff, RZ, 0xc0, !PT ;  /* 0x000000ff58ff7812 */ /* 0x000fe4000784c0ff */
[----:B------:R-:W-:Y:S04]  /*3ea0*/  PLOP3.LUT P0, PT, PT, PT, UP0, 0x80, 0x8 ;  /* 0x000000000008781c */ /* 0x000fe80003f0f008 */
[----:B------:R-:W-:Y:S07]  /*3eb0*/  PLOP3.LUT P0, PT, P0, PT, PT, 0x8, 0x80 ;  /* 0x000000000080781c */ /* 0x000fee000070e170 */
[----:B------:R-:W-:Y:S11]  /*3ec0*/  @P2 FSETP.EQ.AND P0, PT, R49, RZ, PT ;  /* 0x000000ff3100220b */ /* 0x000ff60003f02000 */
[----:B------:R-:W-:Y:S02]  /*3ed0*/  @!UPT UIADD3 URZ, UPT, UPT, URZ, URZ, URZ ;  /* 0x000000fffffff290 */ /* 0x000fe4000fffe0ff */
.L_x_71:
[----:B------:R-:W3:Y:S01]  /*3ee0*/  SYNCS.PHASECHK.TRANS64.TRYWAIT P2, [UR7+0x40], R14 ;  /* 0x0000400eff0075a7 */ /* 0x000ee20008041107 */
[----:B------:R-:W-:Y:S04]  /*3ef0*/  ELECT P4, URZ, PT ;  /* 0x0000000000ff782f */ /* 0x000fe80003880000 */
[----:B------:R-:W-:Y:S11]  /*3f00*/  PLOP3.LUT P4, PT, P0, P4, PT, 0xf2, 0x2f ;  /* 0x00000000002f781c */ /* 0x000ff60000789e72 */
[----:B------:R-:W-:Y:S02]  /*3f10*/  @!UPT UIADD3 URZ, UPT, UPT, URZ, URZ, URZ ;  /* 0x000000fffffff290 */ /* 0x000fe4000fffe0ff */
[----:B-1----:R-:W-:Y:S05]  /*3f20*/  @!P4 IADD3 R8, P0, PT, R30, 0x580, RZ ;  /* 0x000005801e08c810 */ /* 0x002fea0007f1e0ff */
[----:B--2---:R-:W-:Y:S01]  /*3f30*/  @!P4 IMAD.X R2, RZ, RZ, R31, P0 ;  /* 0x000000ffff02c224 */ /* 0x004fe200000e061f */
[----:B---3--:R-:W-:Y:S07]  /*3f40*/  @!P2 BRA `(.L_x_72) ;  /* 0x000000500058a947 */ /* 0x008fee0003800000 */
.L_x_155:
[----:B------:R-:W-:Y:S01]  /*3f50*/  @!P4 R2UR UR8, R2 ;  /* 0x000000000208c2ca */ /* 0x000fe200000e0000 */
[----:B------:R-:W-:Y:S01]  /*3f60*/  VOTEU.ALL UP1, P4 ;  /* 0x0000000000ff7886 */ /* 0x000fe20002020000 */
[----:B------:R-:W-:Y:S01]  /*3f70*/  @!P4 R2UR UR9, R8 ;  /* 0x000000000809c2ca */ /* 0x000fe200000e0000 */
[----:B-1----:R-:W-:Y:S01]  /*3f80*/  @!P4 IMAD.MOV.U32 R0, RZ, RZ, 0x2000 ;  /* 0x00002000ff00c424 */ /* 0x002fe200078e00ff */
[----:B------:R-:W-:Y:S01]  /*3f90*/  UMOV UR10, 0x0 ;  /* 0x00000000000a7882 */ /* 0x000fe20000000000 */
[----:B------:R-:W-:Y:S01]  /*3fa0*/  UMOV UR11, 0x10000000 ;  /* 0x10000000000b7882 */ /* 0x000fe20000000000 */
[----:B------:R-:W-:Y:S01]  /*3fb0*/  @!UP1 UIADD3 UR32, UPT, UPT, UR7, 0x200, URZ ;  /* 0x0000020007209890 */ /* 0x000fe2000fffe0ff */
[----:B------:R-:W-:Y:S06]  /*3fc0*/  VOTEU.ALL UP1, P4 ;  /* 0x0000000000ff7886 */ /* 0x000fec0002020000 */
[----:B------:R-:W-:Y:S01]  /*3fd0*/  IMAD.U32 R9, RZ, RZ, UR8 ;  /* 0x00000008ff097e24 */ /* 0x000fe2000f8e00ff */
[----:B------:R-:W-:Y:S01]  /*3fe0*/  UPRMT UR8, UR37, 0x654, UR33 ;  /* 0x0000065425087896 */ /* 0x000fe20008000021 */
[----:B------:R-:W-:Y:S03]  /*3ff0*/  IMAD.U32 R8, RZ, RZ, UR9 ;  /* 0x00000009ff087e24 */ /* 0x000fe6000f8e00ff */
[----:B------:R-:W-:Y:S02]  /*4000*/  @!P4 R2UR UR15, R9 ;  /* 0x00000000090fc2ca */ /* 0x000fe400000e0000 */
[----:B------:R-:W-:Y:S02]  /*4010*/  @!P4 R2UR UR14, R8 ;  /* 0x00000000080ec2ca */ /* 0x000fe400000e0000 */
[----:B------:R-:W-:Y:S05]  /*4020*/  @!P4 IADD3 R8, P0, PT, R30, 0x580, RZ ;  /* 0x000005801e08c810 */ /* 0x000fea0007f1e0ff */
[----:B------:R-:W-:Y:S06]  /*4030*/  @!P4 IMAD.X R2, RZ, RZ, R31, P0 ;  /* 0x000000ffff02c224 */ /* 0x000fec00000e061f */
[----:B------:R1:W-:Y:S01]  /*4040*/  @!UP1 UTMALDG.3D [UR32], [UR14], desc[UR10] ;  /* 0x00000a200e0095b4 */ /* 0x0003e20008011000 */
[----:B------:R1:W-:Y:S01]  /*4050*/  @!P4 SYNCS.ARRIVE.TRANS64.RED.A0TR RZ, [UR7+0x20], R0 ;  /* 0x00002000ffffc9a7 */ /* 0x0003e20008300407 */
[----:B------:R-:W-:Y:S01]  /*4060*/  SYNCS.ARRIVE.TRANS64.RED.A1T0 RZ, [UR8], RZ ;  /* 0x000000ffffff79a7 */ /* 0x000fe20008100408 */
[----:B------:R-:W2:Y:S02]  /*4070*/  SYNCS.PHASECHK.TRANS64.TRYWAIT P2, [UR7+0x48], R14 ;  /* 0x0000480eff0075a7 */ /* 0x000ea40008041107 */
[----:B-12---:R-:W-:Y:S05]  /*4080*/  @!P2 BRA `(.L_x_73) ;  /* 0x000000500020a947 */ /* 0x006fea0003800000 */
.L_x_157:
[----:B------:R-:W-:Y:S01]  /*4090*/  @!P4 R2UR UR8, R2 ;  /* 0x000000000208c2ca */ /* 0x000fe200000e0000 */
[----:B------:R-:W-:Y:S01]  /*40a0*/  VOTEU.ALL UP1, P4 ;  /* 0x0000000000ff7886 */ /* 0x000fe20002020000 */
[----:B------:R-:W-:Y:S01]  /*40b0*/  @!P4 R2UR UR9, R8 ;  /* 0x000000000809c2ca */ /* 0x000fe200000e0000 */
[----:B-1----:R-:W-:Y:S01]  /*40c0*/  @!P4 IMAD.MOV.U32 R0, RZ, RZ, 0x2000 ;  /* 0x00002000ff00c424 */ /* 0x002fe200078e00ff */
[----:B------:R-:W-:Y:S01]  /*40d0*/  UMOV UR10, 0x0 ;  /* 0x00000000000a7882 */ /* 0x000fe20000000000 */
[----:B------:R-:W-:Y:S01]  /*40e0*/  UMOV UR11, 0x10000000 ;  /* 0x10000000000b7882 */ /* 0x000fe20000000000 */
[----:B------:R-:W-:Y:S02]  /*40f0*/  @!UP1 UIADD3 UR26, UPT, UPT, UR34, 0x20, URZ ;  /* 0x00000020221a9890 */ /* 0x000fe4000fffe0ff */
[----:B------:R-:W-:Y:S01]  /*4100*/  @!UP1 UIADD3 UR24, UPT, UPT, UR7, 0x2200, URZ ;  /* 0x0000220007189890 */ /* 0x000fe2000fffe0ff */
[----:B------:R-:W-:Y:S01]  /*4110*/  VOTEU.ALL UP1, P4 ;  /* 0x0000000000ff7886 */ /* 0x000fe20002020000 */
[----:B------:R-:W-:Y:S01]  /*4120*/  UMOV UR27, UR35 ;  /* 0x00000023001b7c82 */ /* 0x000fe20008000000 */
[----:B------:R-:W-:Y:S02]  /*4130*/  UMOV UR28, UR36 ;  /* 0x00000024001c7c82 */ /* 0x000fe40008000000 */
        /* <DEDUP_REMOVED lines=12> */
.L_x_159:
[----:B------:R-:W2:Y:S01]  /*4200*/  LDC.64 R12, c[0x0][0xb18] ;  /* 0x0002c600ff0c7b82 */ /* 0x000ea20000000a00 */
[----:B------:R-:W-:Y:S01]  /*4210*/  @!P4 R2UR UR8, R2 ;  /* 0x000000000208c2ca */ /* 0x000fe200000e0000 */
[----:B------:R-:W-:Y:S01]  /*4220*/  VOTEU.ALL UP1, P4 ;  /* 0x0000000000ff7886 */ /* 0x000fe20002020000 */
[----:B------:R-:W-:Y:S01]  /*4230*/  @!P4 R2UR UR9, R8 ;  /* 0x000000000809c2ca */ /* 0x000fe200000e0000 */
[----:B-1----:R-:W-:Y:S01]  /*4240*/  @!P4 IMAD.MOV.U32 R0, RZ, RZ, 0x2000 ;  /* 0x00002000ff00c424 */ /* 0x002fe200078e00ff */
[----:B------:R-:W-:Y:S03]  /*4250*/  UMOV UR10, 0x0 ;  /* 0x00000000000a7882 */ /* 0x000fe60000000000 */
[----:B------:R-:W1:Y:S01]  /*4260*/  @!P1 LDC R2, c[0x0][0xb0c] ;  /* 0x0002c300ff029b82 */ /* 0x000e620000000800 */
[----:B------:R-:W-:Y:S01]  /*4270*/  @!UP1 UIADD3 UR18, UPT, UPT, UR34, 0x40, URZ ;  /* 0x0000004022129890 */ /* 0x000fe2000fffe0ff */
[----:B------:R-:W-:Y:S01]  /*4280*/  @P3 SHF.R.U32.HI R26, RZ, 0x10, R21 ;  /* 0x00000010ff1a3819 */ /* 0x000fe20000011615 */
[----:B------:R-:W-:Y:S01]  /*4290*/  @!UP1 UIADD3 UR16, UPT, UPT, UR7, 0x4200, URZ ;  /* 0x0000420007109890 */ /* 0x000fe2000fffe0ff */
[----:B------:R-:W-:Y:S01]  /*42a0*/  VIADD R28, R28, 0x1 ;  /* 0x000000011c1c7836 */ /* 0x000fe20000000000 */
[----:B------:R-:W-:Y:S01]  /*42b0*/  VOTEU.ALL UP1, P4 ;  /* 0x0000000000ff7886 */ /* 0x000fe20002020000 */
[----:B------:R-:W-:Y:S01]  /*42c0*/  UMOV UR11, 0x10000000 ;  /* 0x10000000000b7882 */ /* 0x000fe20000000000 */
[----:B------:R-:W-:Y:S01]  /*42d0*/  UMOV UR19, UR35 ;  /* 0x0000002300137c82 */ /* 0x000fe20008000000 */
[----:B------:R-:W-:Y:S01]  /*42e0*/  IMAD.U32 R9, RZ, RZ, UR8 ;  /* 0x00000008ff097e24 */ /* 0x000fe2000f8e00ff */
[----:B------:R-:W-:Y:S01]  /*42f0*/  UMOV UR20, UR36 ;  /* 0x0000002400147c82 */ /* 0x000fe20008000000 */
[----:B------:R-:W-:Y:S01]  /*4300*/  IMAD.U32 R8, RZ, RZ, UR9 ;  /* 0x00000009ff087e24 */ /* 0x000fe2000f8e00ff */
[----:B------:R-:W-:Y:S02]  /*4310*/  UPRMT UR8, UR37, 0x654, UR17 ;  /* 0x0000065425087896 */ /* 0x000fe40008000011 */
[----:B------:R-:W-:Y:S02]  /*4320*/  @!P4 R2UR UR15, R9 ;  /* 0x00000000090fc2ca */ /* 0x000fe400000e0000 */
[----:B------:R-:W-:Y:S02]  /*4330*/  @!P4 R2UR UR14, R8 ;  /* 0x00000000080ec2ca */ /* 0x000fe400000e0000 */
[----:B------:R-:W3:Y:S11]  /*4340*/  LDC.64 R8, c[0x0][0xb10] ;  /* 0x0002c400ff087b82 */ /* 0x000ef60000000a00 */
[----:B------:R1:W-:Y:S01]  /*4350*/  @!UP1 UTMALDG.3D [UR16], [UR14], desc[UR10] ;  /* 0x00000a100e0095b4 */ /* 0x0003e20008011000 */
[----:B------:R5:W-:Y:S01]  /*4360*/  @!P4 SYNCS.ARRIVE.TRANS64.RED.A0TR RZ, [UR7+0x30], R0 ;  /* 0x00003000ffffc9a7 */ /* 0x000be20008300407 */
[C---:B---3--:R-:W-:Y:S01]  /*4370*/  @!P1 IMAD.HI.U32 R8, R11.reuse, R8, RZ ;  /* 0x000000080b089227 */ /* 0x048fe200078e00ff */
[----:B--2---:R-:W-:Y:S02]  /*4380*/  @!P1 ISETP.NE.AND P0, PT, R12, 0x1, PT ;  /* 0x000000010c00980c */ /* 0x004fe40003f05270 */
[----:B-1----:R-:W-:Y:S01]  /*4390*/  @!P1 ISETP.NE.AND P2, PT, R2, 0x1, PT ;  /* 0x000000010200980c */ /* 0x002fe20003f45270 */
[----:B------:R-:W-:Y:S01]  /*43a0*/  SYNCS.ARRIVE.TRANS64.RED.A1T0 RZ, [UR8], RZ ;  /* 0x000000ffffff79a7 */ /* 0x000fe20008100408 */
[C---:B------:R-:W-:Y:S01]  /*43b0*/  @!P1 IMAD.HI.U32 R13, R10.reuse, R13, RZ ;  /* 0x0000000d0a0d9227 */ /* 0x040fe200078e00ff */
[----:B------:R-:W-:Y:S04]  /*43c0*/  @!P1 SHF.R.U32.HI R8, RZ, R9, R8 ;  /* 0x00000009ff089219 */ /* 0x000fe80000011608 */
[----:B------:R-:W-:Y:S01]  /*43d0*/  @!P1 SEL R8, R11, R8, !P2 ;  /* 0x000000080b089207 */ /* 0x000fe20005000000 */
[----:B------:R-:W1:Y:S01]  /*43e0*/  SYNCS.PHASECHK.TRANS64.TRYWAIT P5, [UR7+0x58], R14 ;  /* 0x0000580eff0075a7 */ /* 0x000e6200080a1107 */
[----:B-----5:R-:W2:Y:S02]  /*43f0*/  @!P1 LDC R0, c[0x0][0xb20] ;  /* 0x0002c800ff009b82 */ /* 0x020ea40000000800 */
[----:B--2---:R-:W-:Y:S04]  /*4400*/  @!P1 SHF.R.U32.HI R0, RZ, R0, R13 ;  /* 0x00000000ff009219 */ /* 0x004fe8000001160d */
[----:B------:R-:W-:Y:S05]  /*4410*/  @!P1 SEL R9, R10, R0, !P0 ;  /* 0x000000000a099207 */ /* 0x000fea0004000000 */
[----:B------:R-:W-:Y:S02]  /*4420*/  @!P1 IMAD.IADD R0, R9, 0x1, -R8 ;  /* 0x0000000109009824 */ /* 0x000fe400078e0a08 */
[----:B------:R-:W-:Y:S02]  /*4430*/  @!P1 IMAD.IADD R8, R8, 0x1, -R9 ;  /* 0x0000000108089824 */ /* 0x000fe400078e0a09 */
[----:B------:R-:W-:Y:S02]  /*4440*/  @!P1 IMAD R11, R0, R2, R11 ;  /* 0x00000002000b9224 */ /* 0x000fe400078e020b */
[----:B------:R-:W-:Y:S01]  /*4450*/  @!P1 IMAD R10, R8, R12, R10 ;  /* 0x0000000c080a9224 */ /* 0x000fe200078e020a */
[----:B-1----:R-:W-:Y:S06]  /*4460*/  @!P5 BRA `(.L_x_75) ;  /* 0x0000004c0058d947 */ /* 0x002fec0003800000 */
.L_x_161:
[----:B------:R-:W-:Y:S01]  /*4470*/  @!P4 IADD3 R2, P0, PT, R30, 0x580, RZ ;  /* 0x000005801e02c810 */ /* 0x000fe20007f1e0ff */
[----:B------:R-:W-:Y:S01]  /*4480*/  VOTEU.ALL UP1, P4 ;  /* 0x0000000000ff7886 */ /* 0x000fe20002020000 */
[----:B------:R-:W-:Y:S01]  /*4490*/  UMOV UR18, 0x0 ;  /* 0x0000000000127882 */ /* 0x000fe20000000000 */
[----:B------:R-:W-:Y:S01]  /*44a0*/  UMOV UR19, 0x10000000 ;  /* 0x1000000000137882 */ /* 0x000fe20000000000 */
[----:B------:R-:W-:Y:S01]  /*44b0*/  @!P4 R2UR UR9, R2 ;  /* 0x000000000209c2ca */ /* 0x000fe200000e0000 */
[----:B-1----:R-:W-:Y:S01]  /*44c0*/  @!P4 IMAD.X R0, RZ, RZ, R31, P0 ;  /* 0x000000ffff00c224 */ /* 0x002fe200000e061f */
[----:B------:R-:W-:Y:S01]  /*44d0*/  @!UP1 UIADD3 UR10, UPT, UPT, UR34, 0x60, URZ ;  /* 0x00000060220a9890 */ /* 0x000fe2000fffe0ff */
[----:B------:R-:W-:Y:S01]  /*44e0*/  ISETP.NE.AND P0, PT, R28, 0x2, PT ;  /* 0x000000021c00780c */ /* 0x000fe20003f05270 */
[----:B------:R-:W-:Y:S01]  /*44f0*/  UMOV UR11, UR35 ;  /* 0x00000023000b7c82 */ /* 0x000fe20008000000 */
[----:B------:R-:W-:Y:S01]  /*4500*/  UMOV UR12, UR36 ;  /* 0x00000024000c7c82 */ /* 0x000fe20008000000 */
[----:B------:R-:W-:Y:S01]  /*4510*/  @!P4 R2UR UR8, R0 ;  /* 0x000000000008c2ca */ /* 0x000fe200000e0000 */
[----:B------:R-:W-:Y:S01]  /*4520*/  IMAD.IADD R14, R10, 0x1, R86 ;  /* 0x000000010a0e7824 */ /* 0x000fe200078e0256 */
[----:B------:R-:W-:Y:S01]  /*4530*/  @P3 R2UR UR36, R26 ;  /* 0x000000001a2432ca */ /* 0x000fe200000e0000 */
[----:B------:R-:W-:Y:S01]  /*4540*/  IMAD.IADD R15, R11, 0x1, R87 ;  /* 0x000000010b0f7824 */ /* 0x000fe200078e0257 */
[----:B------:R-:W-:Y:S02]  /*4550*/  SEL R0, RZ, 0x1, P0 ;  /* 0x00000001ff007807 */ /* 0x000fe40000000000 */
[----:B------:R-:W-:Y:S01]  /*4560*/  LOP3.LUT R29, R29, 0x1, RZ, 0x3c, !PT ;  /* 0x000000011d1d7812 */ /* 0x000fe200078e3cff */
[----:B------:R-:W-:Y:S01]  /*4570*/  IMAD.U32 R8, RZ, RZ, UR9 ;  /* 0x00000009ff087e24 */ /* 0x000fe2000f8e00ff */
[----:B------:R-:W-:Y:S01]  /*4580*/  @!UP1 UIADD3 UR9, UPT, UPT, UR7, 0x38, URZ ;  /* 0x0000003807099890 */ /* 0x000fe2000fffe0ff */
[----:B------:R-:W-:Y:S02]  /*4590*/  LOP3.LUT R27, R27, R0, RZ, 0x3c, !PT ;  /* 0x000000001b1b7212 */ /* 0x000fe400078e3cff */
[----:B------:R-:W-:Y:S02]  /*45a0*/  SEL R28, R28, RZ, P0 ;  /* 0x000000ff1c1c7207 */ /* 0x000fe40000000000 */
[----:B------:R-:W-:Y:S01]  /*45b0*/  IMAD.U32 R9, RZ, RZ, UR8 ;  /* 0x00000008ff097e24 */ /* 0x000fe2000f8e00ff */
[----:B------:R-:W-:Y:S01]  /*45c0*/  @!P4 R2UR UR14, R8 ;  /* 0x00000000080ec2ca */ /* 0x000fe200000e0000 */
[----:B------:R-:W-:Y:S01]  /*45d0*/  @!UP1 UIADD3 UR8, UPT, UPT, UR7, 0x6200, URZ ;  /* 0x0000620007089890 */ /* 0x000fe2000fffe0ff */
[----:B------:R-:W-:Y:S02]  /*45e0*/  VOTEU.ALL UP1, P4 ;  /* 0x0000000000ff7886 */ /* 0x000fe40002020000 */
[----:B------:R-:W-:Y:S11]  /*45f0*/  @!P4 R2UR UR15, R9 ;  /* 0x00000000090fc2ca */ /* 0x000ff600000e0000 */
[----:B------:R-:W-:Y:S02]  /*4600*/  @!UPT UIADD3 URZ, UPT, UPT, URZ, URZ, URZ ;  /* 0x000000fffffff290 */ /* 0x000fe4000fffe0ff */
[----:B------:R2:W-:Y:S01]  /*4610*/  @!UP1 UTMALDG.3D [UR8], [UR14], desc[UR18] ;  /* 0x000012080e0095b4 */ /* 0x0005e20008011000 */
[----:B------:R2:W-:Y:S01]  /*4620*/  @!P4 SYNCS.ARRIVE.TRANS64.RED.A0TR RZ, [UR7+0x38], R25 ;  /* 0x00003819ffffc9a7 */ /* 0x0005e20008300407 */
[----:B------:R-:W-:Y:S01]  /*4630*/  UPLOP3.LUT UP1, UPT, UPT, UPT, UPT, 0x80, 0x8 ;  /* 0x000000000008789c */ /* 0x000fe20003f2f070 */
[----:B------:R-:W-:Y:S01]  /*4640*/  SYNCS.ARRIVE.TRANS64.RED.A1T0 RZ, [UR13], RZ ;  /* 0x000000ffffff79a7 */ /* 0x000fe2000810040d */
[----:B------:R-:W-:Y:S09]  /*4650*/  @P3 BRA `(.L_x_76) ;  /* 0xfffffff000a03947 */ /* 0x000ff2000383ffff */
[----:B------:R-:W-:-:S04]  /*4660*/  SHF.L.U32 R2, R29, 0x1f, RZ ;  /* 0x0000001f1d027819 */ /* 0x000fc800000006ff */
[----:B------:R-:W1:Y:S02]  /*4670*/  SYNCS.PHASECHK.TRANS64.TRYWAIT P0, [UR7+0x40], R2 ;  /* 0x00004002ff0075a7 */ /* 0x000e640008001107 */
[----:B-1----:R-:W-:Y:S05]  /*4680*/  @!P0 BRA `(.L_x_77) ;  /* 0x0000004800e88947 */ /* 0x002fea0003800000 */
.L_x_163:
[----:B------:R-:W3:Y:S02]  /*4690*/  SYNCS.PHASECHK.TRANS64.TRYWAIT P0, [UR7+0x48], R2 ;  /* 0x00004802ff0075a7 */ /* 0x000ee40008001107 */
[----:B---3--:R-:W-:Y:S05]  /*46a0*/  @!P0 BRA `(.L_x_78) ;  /* 0x0000004800f88947 */ /* 0x008fea0003800000 */
.L_x_165:
[----:B------:R-:W3:Y:S02]  /*46b0*/  SYNCS.PHASECHK.TRANS64.TRYWAIT P0, [UR7+0x50], R2 ;  /* 0x00005002ff0075a7 */ /* 0x000ee40008001107 */
[----:B---3--:R-:W-:Y:S05]  /*46c0*/  @!P0 BRA `(.L_x_79) ;  /* 0x0000004c00088947 */ /* 0x008fea0003800000 */
.L_x_167:
[----:B-1----:R-:W-:-:S07]  /*46d0*/  MOV R0, UR7 ;  /* 0x0000000700007c02 */ /* 0x002fce0008000f00 */
.L_x_80:
[----:B-1----:R-:W-:-:S04]  /*46e0*/  SHF.L.U32 R2, R29, 0x1f, RZ ;  /* 0x0000001f1d027819 */ /* 0x002fc800000006ff */
[----:B------:R1:W3:Y:S03]  /*46f0*/  SYNCS.PHASECHK.TRANS64.TRYWAIT P0, [R0+URZ+0x58], R2 ;  /* 0x00005802000075a7 */ /* 0x0002e600080011ff */
[----:B---3--:R-:W-:Y:S05]  /*4700*/  @!P0 NANOSLEEP.SYNCS 0x989680 ;  /* 0x009896800000895d */ /* 0x008fea0003900000 */
[----:B------:R-:W3:Y:S02]  /*4710*/  @!P0 SYNCS.PHASECHK.TRANS64 P0, [R0+URZ+0x58], R2 ;  /* 0x00005802000085a7 */ /* 0x000ee400080010ff */
[----:B--23--:R-:W-:Y:S05]  /*4720*/  @P0 EXIT ;  /* 0x000000000000094d */ /* 0x00cfea0003800000 */
[----:B------:R-:W-:Y:S05]  /*4730*/  BRA `(.L_x_80) ;  /* 0xfffffffc00e87947 */ /* 0x000fea000383ffff */
.L_x_65:
[----:B------:R-:W-:-:S06]  /*4740*/  UISETP.GE.AND UP1, UPT, UR8, 0x4, UPT ;  /* 0x000000040800788c */ /* 0x000fcc000bf26270 */
[----:B------:R-:W-:-:S13]  /*4750*/  PLOP3.LUT P0, PT, PT, PT, UP1, 0x80, 0x8 ;  /* 0x000000000008781c */ /* 0x000fda0003f0f018 */
[----:B------:R-:W-:Y:S05]  /*4760*/  @!P0 EXIT ;  /* 0x000000000000894d */ /* 0x000fea0003800000 */
[----:B------:R-:W-:Y:S01]  /*4770*/  BAR.SYNC.DEFER_BLOCKING 0x6, 0xa0 ;  /* 0x0182800000007b1d */ /* 0x000fe20000010000 */
[C---:B------:R-:W-:Y:S01]  /*4780*/  IMAD.SHL.U32 R2, R101.reuse, 0x20, RZ ;  /* 0x0000002065027824 */ /* 0x040fe200078e00ff */
[C---:B------:R-:W-:Y:S01]  /*4790*/  SHF.L.U32 R46, R101.reuse, 0x10, RZ ;  /* 0x00000010652e7819 */ /* 0x040fe200000006ff */
[C---:B------:R-:W-:Y:S01]  /*47a0*/  IMAD.SHL.U32 R100, R101.reuse, 0x4, RZ ;  /* 0x0000000465647824 */ /* 0x040fe200078e00ff */
[C---:B------:R-:W-:Y:S01]  /*47b0*/  LOP3.LUT R102, R101.reuse, 0x60, RZ, 0xc0, !PT ;  /* 0x0000006065667812 */ /* 0x040fe200078ec0ff */
[----:B------:R-:W-:Y:S01]  /*47c0*/  HFMA2 R97, -RZ, RZ, 0, 5.9604644775390625e-08 ;  /* 0x00000001ff617431 */ /* 0x000fe200000001ff */
[----:B------:R-:W-:Y:S02]  /*47d0*/  UMOV UR48, 0x400 ;  /* 0x0000040000307882 */ /* 0x000fe40000000000 */
[----:B------:R-:W1:Y:S01]  /*47e0*/  LDC R91, c[0x0][0x370] ;  /* 0x0000dc00ff5b7b82 */ /* 0x000e620000000800 */
[----:B------:R-:W-:Y:S01]  /*47f0*/  ULEA UR48, UR37, UR48, 0x18 ;  /* 0x0000003025307291 */ /* 0x000fe2000f8ec0ff */
[----:B------:R-:W-:Y:S01]  /*4800*/  LOP3.LUT R3, R2, 0xc0, RZ, 0xc0, !PT ;  /* 0x000000c002037812 */ /* 0x000fe200078ec0ff */
[----:B------:R-:W-:Y:S01]  /*4810*/  HFMA2 R95, -RZ, RZ, 0, 0 ;  /* 0x00000000ff5f7431 */ /* 0x000fe200000001ff */
[----:B------:R-:W-:Y:S01]  /*4820*/  LOP3.LUT R99, R101, 0x2, RZ, 0xc0, !PT ;  /* 0x0000000265637812 */ /* 0x000fe200078ec0ff */
[----:B------:R-:W-:Y:S01]  /*4830*/  UIADD3 UR4, UPT, UPT, UR48, 0x200, URZ ;  /* 0x0000020030047890 */ /* 0x000fe2000fffe0ff */
[----:B------:R-:W-:Y:S01]  /*4840*/  LOP3.LUT R100, R3, 0x18, R100, 0xf8, !PT ;  /* 0x0000001803647812 */ /* 0x000fe200078ef864 */
[----:B------:R-:W-:Y:S01]  /*4850*/  IMAD.MOV.U32 R45, RZ, RZ, RZ ;  /* 0x000000ffff2d7224 */ /* 0x000fe200078e00ff */
[----:B------:R-:W2:Y:S01]  /*4860*/  LDC R42, c[0x0][0xb0c] ;  /* 0x0002c300ff2a7b82 */ /* 0x000ea20000000800 */
[----:B------:R-:W-:Y:S01]  /*4870*/  LOP3.LUT R46, R46, 0x600000, RZ, 0xc0, !PT ;  /* 0x006000002e2e7812 */ /* 0x000fe200078ec0ff */
[----:B------:R-:W-:Y:S01]  /*4880*/  IMAD.MOV.U32 R105, RZ, RZ, RZ ;  /* 0x000000ffff697224 */ /* 0x000fe200078e00ff */
[----:B------:R-:W-:Y:S01]  /*4890*/  LOP3.LUT R100, R100, 0xf20, R2, 0xf8, !PT ;  /* 0x00000f2064647812 */ /* 0x000fe200078ef802 */
[----:B------:R-:W-:Y:S01]  /*48a0*/  IMAD.U32 R93, RZ, RZ, UR4 ;  /* 0x00000004ff5d7e24 */ /* 0x000fe2000f8e00ff */
[----:B------:R-:W-:Y:S01]  /*48b0*/  LOP3.LUT R101, R101, 0x4, RZ, 0xc0, !PT ;  /* 0x0000000465657812 */ /* 0x000fe200078ec0ff */
[----:B------:R-:W4:Y:S01]  /*48c0*/  LDCU.64 UR52, c[0x0][0x348] ;  /* 0x00006900ff3477ac */ /* 0x000f220008000a00 */
[----:B------:R-:W-:Y:S01]  /*48d0*/  MOV R96, RZ ;  /* 0x000000ff00607202 */ /* 0x000fe20000000f00 */
[----:B------:R-:W1:Y:S01]  /*48e0*/  LDC R89, c[0x0][0xb20] ;  /* 0x0002c800ff597b82 */ /* 0x000e620000000800 */
[----:B------:R-:W3:Y:S01]  /*48f0*/  LDS R0, [UR48+0x120] ;  /* 0x00012030ff007984 */ /* 0x000ee20008000800 */
[----:B------:R-:W-:Y:S01]  /*4900*/  IMAD R100, R100, 0x2, R93 ;  /* 0x0000000264647824 */ /* 0x000fe200078e025d */
[----:B------:R-:W1:Y:S03]  /*4910*/  LDCU.64 UR38, c[0x0][0x888] ;  /* 0x00011100ff2677ac */ /* 0x000e660008000a00 */
[--C-:B------:R-:W-:Y:S01]  /*4920*/  IMAD R99, R99, -0x10, R100.reuse ;  /* 0xfffffff063637824 */ /* 0x100fe200078e0264 */
[----:B------:R-:W1:Y:S01]  /*4930*/  LDCU.64 UR44, c[0x0][0x890] ;  /* 0x00011200ff2c77ac */ /* 0x000e620008000a00 */
[----:B------:R-:W1:Y:S01]  /*4940*/  LDC R41, c[0x0][0xb30] ;  /* 0x0002cc00ff297b82 */ /* 0x000e620000000800 */
[----:B------:R-:W-:Y:S01]  /*4950*/  IMAD R98, R101, -0x10, R100 ;  /* 0xfffffff065627824 */ /* 0x000fe200078e0264 */
[----:B------:R-:W-:Y:S01]  /*4960*/  UMOV UR49, URZ ;  /* 0x000000ff00317c82 */ /* 0x000fe20008000000 */
[----:B------:R-:W-:-:S05]  /*4970*/  UMOV UR51, URZ ;  /* 0x000000ff00337c82 */ /* 0x000fca0008000000 */
[----:B------:R-:W1:Y:S08]  /*4980*/  LDC.64 R84, c[0x0][0xb10] ;  /* 0x0002c400ff547b82 */ /* 0x000e700000000a00 */
[----:B------:R-:W1:Y:S08]  /*4990*/  LDC.64 R38, c[0x0][0xb18] ;  /* 0x0002c600ff267b82 */ /* 0x000e700000000a00 */
[----:B------:R-:W1:Y:S08]  /*49a0*/  LDC.64 R36, c[0x0][0xb28] ;  /* 0x0002ca00ff247b82 */ /* 0x000e700000000a00 */
[----:B------:R-:W1:Y:S01]  /*49b0*/  LDC.64 R82, c[0x0][0x8b0] ;  /* 0x00022c00ff527b82 */ /* 0x000e620000000a00 */
[----:B---3--:R-:W-:-:S07]  /*49c0*/  IMAD.IADD R46, R0, 0x1, R46 ;  /* 0x00000001002e7824 */ /* 0x008fce00078e022e */
[----:B------:R-:W3:Y:S08]  /*49d0*/  LDC.64 R80, c[0x0][0x8a8] ;  /* 0x00022a00ff507b82 */ /* 0x000ef00000000a00 */
[----:B--2-4-:R-:W1:Y:S02]  /*49e0*/  LDC R90, c[0x0][0x374] ;  /* 0x0000dd00ff5a7b82 */ /* 0x014e640000000800 */
.L_x_124:
[----:B------:R-:W-:Y:S02]  /*49f0*/  LEA R0, R105, UR48, 0x3 ;  /* 0x0000003069007c11 */ /* 0x000fe4000f8e18ff */
[----:B------:R-:W-:Y:S02]  /*4a00*/  SHF.L.U32 R2, R95, 0x1f, RZ ;  /* 0x0000001f5f027819 */ /* 0x000fe400000006ff */
[----:B-1----:R-:W-:Y:S02]  /*4a10*/  LEA R16, R105, UR48, 0x4 ;  /* 0x0000003069107c11 */ /* 0x002fe4000f8e20ff */
[----:B------:R-:W2:Y:S02]  /*4a20*/  SYNCS.PHASECHK.TRANS64.TRYWAIT P0, [R0+URZ+0x70], R2 ;  /* 0x00007002000075a7 */ /* 0x000ea400080011ff */
[----:B--23--:R-:W-:Y:S05]  /*4a30*/  @!P0 BRA `(.L_x_81) ;  /* 0x0000004800448947 */ /* 0x00cfea0003800000 */
.L_x_168:
[----:B------:R-:W4:Y:S01]  /*4a40*/  LDC.64 R10, c[0x0][0xb10] ;  /* 0x0002c400ff0a7b82 */ /* 0x000f220000000a00 */
[----:B------:R-:W3:Y:S01]  /*4a50*/  LDS.128 R16, [R16+0x100] ;  /* 0x0001000010107984 */ /* 0x000ee20000000c00 */
[----:B-1----:R-:W-:Y:S01]  /*4a60*/  ISETP.NE.AND P1, PT, R41, 0x1, PT ;  /* 0x000000012900780c */ /* 0x002fe20003f25270 */
[----:B--2---:R-:W-:Y:S01]  /*4a70*/  VIADD R0, R0, 0x80 ;  /* 0x0000008000007836 */ /* 0x004fe20000000000 */
[----:B------:R-:W-:Y:S04]  /*4a80*/  ISETP.GE.AND P0, PT, R40, 0x1, PT ;  /* 0x000000012800780c */ /* 0x000fe80003f06270 */
[----:B------:R-:W1:Y:S01]  /*4a90*/  LDC.64 R8, c[0x0][0xb18] ;  /* 0x0002c600ff087b82 */ /* 0x000e620000000a00 */
[----:B------:R-:W-:Y:S01]  /*4aa0*/  PRMT R0, RZ, 0x654, R0 ;  /* 0x00000654ff007816 */ /* 0x000fe20000000000 */
[----:B------:R-:W-:Y:S01]  /*4ab0*/  @!PT LDS RZ, [RZ] ;  /* 0x00000000fffff984 */ /* 0x000fe20000000800 */
[----:B------:R-:W-:Y:S01]  /*4ac0*/  @!PT LDS RZ, [RZ] ;  /* 0x00000000fffff984 */ /* 0x000fe20000000800 */
[----:B------:R-:W-:Y:S01]  /*4ad0*/  @!PT LDS RZ, [RZ] ;  /* 0x00000000fffff984 */ /* 0x000fe20000000800 */
[----:B------:R-:W-:Y:S01]  /*4ae0*/  @!PT LDS RZ, [RZ] ;  /* 0x00000000fffff984 */ /* 0x000fe20000000800 */
[----:B------:R2:W-:Y:S06]  /*4af0*/  MEMBAR.ALL.CTA ;  /* 0x0000000000007992 */ /* 0x0005ec0000008000 */
[----:B--2---:R-:W2:Y:S01]  /*4b00*/  FENCE.VIEW.ASYNC.S ;  /* 0x00000000000073c6 */ /* 0x004ea20000000000 */
[----:B------:R-:W1:Y:S08]  /*4b10*/  @!P1 LDC R12, c[0x0][0xb20] ;  /* 0x0002c800ff0c9b82 */ /* 0x000e700000000800 */
[----:B------:R-:W1:Y:S01]  /*4b20*/  @!P1 LDC R7, c[0x0][0xb0c] ;  /* 0x0002c300ff079b82 */ /* 0x000e620000000800 */
[----:B--2---:R2:W-:Y:S01]  /*4b30*/  SYNCS.ARRIVE.TRANS64.RED.A1T0 RZ, [R0+URZ], RZ ;  /* 0x000000ff00ff79a7 */ /* 0x0045e200081004ff */
[----:B---3--:R-:W-:Y:S04]  /*4b40*/  LOP3.LUT P4, RZ, R18, 0x1, RZ, 0xc0, !PT ;  /* 0x0000000112ff7812 */ /* 0x008fe8000788c0ff */
[----:B------:R-:W-:Y:S09]  /*4b50*/  P2R R103, PR, RZ, 0x10 ;  /* 0x00000010ff677803 */ /* 0x000ff20000000000 */
[----:B------:R-:W-:Y:S02]  /*4b60*/  @P4 MOV R44, R16 ;  /* 0x00000010002c4202 */ /* 0x000fe40000000f00 */
[----:B------:R-:W-:Y:S01]  /*4b70*/  @P4 LOP3.LUT R43, R17, 0xffff, RZ, 0xc0, !PT ;  /* 0x0000ffff112b4812 */ /* 0x000fe200078ec0ff */
[----:B--2-4-:R-:W-:Y:S06]  /*4b80*/  @!P0 BRA `(.L_x_82) ;  /* 0x0000000000a48947 */ /* 0x014fec0003800000 */
[----:B------:R-:W-:Y:S01]  /*4b90*/  IMAD.HI.U32 R0, R90, R39, RZ ;  /* 0x000000275a007227 */ /* 0x000fe200078e00ff */
[----:B------:R-:W-:Y:S02]  /*4ba0*/  ISETP.NE.AND P0, PT, R38, 0x1, PT ;  /* 0x000000012600780c */ /* 0x000fe40003f05270 */
[----:B------:R-:W-:Y:S01]  /*4bb0*/  ISETP.NE.AND P2, PT, R40, 0x1, PT ;  /* 0x000000012800780c */ /* 0x000fe20003f45270 */
[----:B------:R-:W-:Y:S01]  /*4bc0*/  IMAD.HI.U32 R4, R91, R84, RZ ;  /* 0x000000545b047227 */ /* 0x000fe200078e00ff */
[----:B------:R-:W-:Y:S02]  /*4bd0*/  SHF.R.U32.HI R0, RZ, R89, R0 ;  /* 0x00000059ff007219 */ /* 0x000fe40000011600 */
[----:B------:R-:W-:Y:S01]  /*4be0*/  ISETP.NE.AND P3, PT, R42, 0x1, PT ;  /* 0x000000012a00780c */ /* 0x000fe20003f65270 */
[----:B------:R-:W-:Y:S01]  /*4bf0*/  IMAD.HI.U32 R6, R43, R39, RZ ;  /* 0x000000272b067227 */ /* 0x000fe200078e00ff */
[-C--:B------:R-:W-:Y:S02]  /*4c00*/  SHF.R.U32.HI R4, RZ, R85.reuse, R4 ;  /* 0x00000055ff047219 */ /* 0x080fe40000011604 */
[----:B------:R-:W-:Y:S01]  /*4c10*/  SEL R0, R90, R0, !P0 ;  /* 0x000000005a007207 */ /* 0x000fe20004000000 */
[----:B------:R-:W-:Y:S01]  /*4c20*/  IMAD.HI.U32 R5, R44, R84, RZ ;  /* 0x000000542c057227 */ /* 0x000fe200078e00ff */
[----:B------:R-:W-:Y:S03]  /*4c30*/  SEL R4, R91, R4, !P3 ;  /* 0x000000045b047207 */ /* 0x000fe60005800000 */
[-C--:B------:R-:W-:Y:S01]  /*4c40*/  IMAD.HI.U32 R3, R0, R36.reuse, RZ ;  /* 0x0000002400037227 */ /* 0x080fe200078e00ff */
[----:B------:R-:W-:Y:S03]  /*4c50*/  SHF.R.U32.HI R5, RZ, R85, R5 ;  /* 0x00000055ff057219 */ /* 0x000fe60000011605 */
[----:B------:R-:W-:Y:S01]  /*4c60*/  IMAD.HI.U32 R2, R4, R36, RZ ;  /* 0x0000002404027227 */ /* 0x000fe200078e00ff */
[----:B------:R-:W-:Y:S02]  /*4c70*/  @P2 SHF.R.U32.HI R0, RZ, R37, R3 ;  /* 0x00000025ff002219 */ /* 0x000fe40000011603 */
[----:B------:R-:W-:Y:S02]  /*4c80*/  SHF.R.U32.HI R3, RZ, R89, R6 ;  /* 0x00000059ff037219 */ /* 0x000fe40000011606 */
[----:B------:R-:W-:Y:S01]  /*4c90*/  @P2 SHF.R.U32.HI R4, RZ, R37, R2 ;  /* 0x00000025ff042219 */ /* 0x000fe20000011602 */
[----:B------:R-:W-:Y:S01]  /*4ca0*/  IMAD R0, R40, R0, RZ ;  /* 0x0000000028007224 */ /* 0x000fe200078e02ff */
[----:B------:R-:W-:Y:S02]  /*4cb0*/  SEL R3, R43, R3, !P0 ;  /* 0x000000032b037207 */ /* 0x000fe40004000000 */
[----:B------:R-:W-:Y:S01]  /*4cc0*/  SEL R2, R44, R5, !P3 ;  /* 0x000000052c027207 */ /* 0x000fe20005800000 */
[----:B------:R-:W-:Y:S01]  /*4cd0*/  IMAD R5, R40, R4, RZ ;  /* 0x0000000428057224 */ /* 0x000fe200078e02ff */
[C---:B------:R-:W-:Y:S01]  /*4ce0*/  ISETP.GE.AND P0, PT, R3.reuse, R0, PT ;  /* 0x000000000300720c */ /* 0x040fe20003f06270 */
[C---:B------:R-:W-:Y:S03]  /*4cf0*/  IMAD.HI.U32 R0, R3.reuse, R36, RZ ;  /* 0x0000002403007227 */ /* 0x040fe600078e00ff */
[C---:B------:R-:W-:Y:S02]  /*4d00*/  ISETP.GE.OR P0, PT, R2.reuse, R5, P0 ;  /* 0x000000050200720c */ /* 0x040fe40000706670 */
[----:B------:R-:W-:Y:S04]  /*4d10*/  SHF.R.U32.HI R0, RZ, R37, R0 ;  /* 0x00000025ff007219 */ /* 0x000fe80000011600 */
[C---:B------:R-:W-:Y:S05]  /*4d20*/  SEL R6, R3.reuse, R0, !P2 ;  /* 0x0000000003067207 */ /* 0x040fea0005000000 */
        /* <DEDUP_REMOVED lines=14> */
[----:B------:R-:W-:Y:S07]  /*4e10*/  IMAD R43, R3, R38, R43 ;  /* 0x00000026032b7224 */ /* 0x000fee00078e022b */
.L_x_82:
[----:B-1----:R-:W-:Y:S01]  /*4e20*/  @!P1 ISETP.NE.AND P0, PT, R8, 0x1, PT ;  /* 0x000000010800980c */ /* 0x002fe20003f05270 */
[----:B------:R-:W-:Y:S01]  /*4e30*/  @!P1 IMAD.HI.U32 R2, R43, R9, RZ ;  /* 0x000000092b029227 */ /* 0x000fe200078e00ff */
[----:B------:R-:W-:Y:S01]  /*4e40*/  R2UR UR42, R15 ;  /* 0x000000000f2a72ca */ /* 0x000fe200000e0000 */
[----:B------:R-:W-:Y:S01]  /*4e50*/  BSSY.RECONVERGENT B6, `(.L_x_83) ;  /* 0x0000031000067945 */ /* 0x000fe20003800200 */
[----:B------:R-:W-:Y:S01]  /*4e60*/  R2UR UR41, R14 ;  /* 0x000000000e2972ca */ /* 0x000fe200000e0000 */
[C---:B------:R-:W-:Y:S01]  /*4e70*/  @!P1 IMAD.HI.U32 R0, R44.reuse, R10, RZ ;  /* 0x0000000a2c009227 */ /* 0x040fe200078e00ff */
[----:B------:R-:W-:Y:S02]  /*4e80*/  @!P1 SHF.R.U32.HI R2, RZ, R12, R2 ;  /* 0x0000000cff029219 */ /* 0x000fe40000011602 */
[----:B------:R-:W-:Y:S01]  /*4e90*/  @!P1 ISETP.NE.AND P2, PT, R7, 0x1, PT ;  /* 0x000000010700980c */ /* 0x000fe20003f45270 */
[----:B------:R-:W-:Y:S01]  /*4ea0*/  VIADD R105, R105, 0x1 ;  /* 0x0000000169697836 */ /* 0x000fe20000000000 */
[----:B------:R-:W-:Y:S02]  /*4eb0*/  @!P1 SEL R2, R43, R2, !P0 ;  /* 0x000000022b029207 */ /* 0x000fe40004000000 */
[----:B------:R-:W-:Y:S02]  /*4ec0*/  @!P1 SHF.R.U32.HI R0, RZ, R11, R0 ;  /* 0x0000000bff009219 */ /* 0x000fe40000011600 */
[----:B------:R-:W-:Y:S01]  /*4ed0*/  LOP3.LUT P0, RZ, R93, 0x1b0, RZ, 0xc0, !PT ;  /* 0x000001b05dff7812 */ /* 0x000fe2000780c0ff */
[----:B------:R-:W-:Y:S01]  /*4ee0*/  USHF.L.U32 UR42, UR42, 0x7, URZ ;  /* 0x000000072a2a7899 */ /* 0x000fe200080006ff */
[----:B------:R-:W-:Y:S01]  /*4ef0*/  @!P1 SEL R3, R44, R0, !P2 ;  /* 0x000000002c039207 */ /* 0x000fe20005000000 */
[----:B------:R-:W-:Y:S01]  /*4f00*/  USHF.L.U32 UR41, UR41, 0x7, URZ ;  /* 0x0000000729297899 */ /* 0x000fe200080006ff */
[----:B------:R-:W-:Y:S03]  /*4f10*/  @P4 SHF.R.U32.HI R94, RZ, 0x10, R17 ;  /* 0x00000010ff5e4819 */ /* 0x000fe60000011611 */
[----:B------:R-:W-:Y:S02]  /*4f20*/  @!P1 IMAD.IADD R0, R2, 0x1, -R3 ;  /* 0x0000000102009824 */ /* 0x000fe400078e0a03 */
[----:B------:R-:W-:Y:S02]  /*4f30*/  @!P1 IMAD.IADD R2, R3, 0x1, -R2 ;  /* 0x0000000103029824 */ /* 0x000fe400078e0a02 */
[----:B------:R-:W-:Y:S02]  /*4f40*/  @!P1 IMAD R44, R0, R7, R44 ;  /* 0x00000007002c9224 */ /* 0x000fe400078e022c */
[----:B------:R-:W-:Y:S01]  /*4f50*/  @!P1 IMAD R43, R2, R8, R43 ;  /* 0x00000008022b9224 */ /* 0x000fe200078e022b */
[----:B------:R-:W-:Y:S06]  /*4f60*/  @!P0 BRA `(.L_x_84) ;  /* 0x00000000007c8947 */ /* 0x000fec0003800000 */
[----:B------:R-:W1:Y:S01]  /*4f70*/  LDCU.64 UR8, c[0x4][0x80] ;  /* 0x01001000ff0877ac */ /* 0x000e620008000a00 */
[----:B------:R-:W-:Y:S01]  /*4f80*/  MOV R2, 0x0 ;  /* 0x0000000000027802 */ /* 0x000fe20000000f00 */
[----:B------:R-:W-:Y:S02]  /*4f90*/  HFMA2 R12, -RZ, RZ, 0, 5.9604644775390625e-08 ;  /* 0x00000001ff0c7431 */ /* 0x000fe400000001ff */
[----:B------:R-:W-:Y:S01]  /*4fa0*/  IMAD.MOV.U32 R8, RZ, RZ, 0x70 ;  /* 0x00000070ff087424 */ /* 0x000fe200078e00ff */
[----:B------:R2:W3:Y:S01]  /*4fb0*/  LDC.64 R14, c[0x4][R2] ;  /* 0x01000000020e7b82 */ /* 0x0004e20000000a00 */
[----:B------:R-:W4:Y:S01]  /*4fc0*/  LDCU.64 UR6, c[0x4][0x88] ;  /* 0x01001100ff0677ac */ /* 0x000f220008000a00 */
[----:B------:R-:W-:Y:S01]  /*4fd0*/  IMAD.MOV.U32 R13, RZ, RZ, RZ ;  /* 0x000000ffff0d7224 */ /* 0x000fe200078e00ff */
[----:B------:R-:W2:Y:S01]  /*4fe0*/  LDCU.64 UR4, c[0x4][0x8] ;  /* 0x01000100ff0477ac */ /* 0x000ea20008000a00 */
[----:B-1----:R-:W-:Y:S01]  /*4ff0*/  MOV R5, UR9 ;  /* 0x0000000900057c02 */ /* 0x002fe20008000f00 */
[----:B------:R-:W-:Y:S01]  /*5000*/  IMAD.U32 R4, RZ, RZ, UR8 ;  /* 0x00000008ff047e24 */ /* 0x000fe2000f8e00ff */
[----:B----4-:R-:W-:Y:S01]  /*5010*/  MOV R7, UR7 ;  /* 0x0000000700077c02 */ /* 0x010fe20008000f00 */
[----:B------:R-:W-:Y:S01]  /*5020*/  IMAD.U32 R6, RZ, RZ, UR6 ;  /* 0x00000006ff067e24 */ /* 0x000fe2000f8e00ff */
[----:B--2---:R-:W-:Y:S01]  /*5030*/  MOV R11, UR5 ;  /* 0x00000005000b7c02 */ /* 0x004fe20008000f00 */
[----:B------:R-:W-:Y:S02]  /*5040*/  IMAD.U32 R10, RZ, RZ, UR4 ;  /* 0x00000004ff0a7e24 */ /* 0x000fe4000f8e00ff */
[----:B------:R-:W-:Y:S07]  /*5050*/  LEPC R20, `(.L_x_85) ;  /* 0x000000001014794e */ /* 0x000fee0000000000 */
[----:B---3-5:R-:W-:Y:S05]  /*5060*/  CALL.ABS.NOINC R14 ;  /* 0x000000000e007343 */ /* 0x028fea0003c00000 */
.L_x_85:
[----:B------:R-:W1:Y:S01]  /*5070*/  LDCU.64 UR8, c[0x4][0x80] ;  /* 0x01001000ff0877ac */ /* 0x000e620008000a00 */
[----:B------:R-:W2:Y:S01]  /*5080*/  LDC.64 R2, c[0x4][R2] ;  /* 0x0100000002027b82 */ /* 0x000ea20000000a00 */
[----:B------:R-:W-:Y:S02]  /*5090*/  HFMA2 R12, -RZ, RZ, 0, 5.9604644775390625e-08 ;  /* 0x00000001ff0c7431 */ /* 0x000fe400000001ff */
[----:B------:R-:W-:Y:S02]  /*50a0*/  IMAD.MOV.U32 R8, RZ, RZ, 0x70 ;  /* 0x00000070ff087424 */ /* 0x000fe400078e00ff */
[----:B------:R-:W-:Y:S01]  /*50b0*/  IMAD.MOV.U32 R13, RZ, RZ, RZ ;  /* 0x000000ffff0d7224 */ /* 0x000fe200078e00ff */
[----:B------:R-:W3:Y:S01]  /*50c0*/  LDCU.64 UR6, c[0x4][0x88] ;  /* 0x01001100ff0677ac */ /* 0x000ee20008000a00 */
[----:B------:R-:W4:Y:S01]  /*50d0*/  LDCU.64 UR4, c[0x4][0x8] ;  /* 0x01000100ff0477ac */ /* 0x000f220008000a00 */
[----:B-1----:R-:W-:Y:S02]  /*50e0*/  MOV R4, UR8 ;  /* 0x0000000800047c02 */ /* 0x002fe40008000f00 */
[----:B------:R-:W-:Y:S02]  /*50f0*/  MOV R5, UR9 ;  /* 0x0000000900057c02 */ /* 0x000fe40008000f00 */
[----:B---3--:R-:W-:Y:S01]  /*5100*/  MOV R7, UR7 ;  /* 0x0000000700077c02 */ /* 0x008fe20008000f00 */
[----:B------:R-:W-:Y:S01]  /*5110*/  IMAD.U32 R6, RZ, RZ, UR6 ;  /* 0x00000006ff067e24 */ /* 0x000fe2000f8e00ff */
[----:B----4-:R-:W-:Y:S01]  /*5120*/  MOV R11, UR5 ;  /* 0x00000005000b7c02 */ /* 0x010fe20008000f00 */
[----:B------:R-:W-:Y:S02]  /*5130*/  IMAD.U32 R10, RZ, RZ, UR4 ;  /* 0x00000004ff0a7e24 */ /* 0x000fe4000f8e00ff */
[----:B------:R-:W-:Y:S07]  /*5140*/  LEPC R20, `(.L_x_84) ;  /* 0x000000001014794e */ /* 0x000fee0000000000 */
[----:B--2---:R-:W-:Y:S05]  /*5150*/  CALL.ABS.NOINC R2 ;  /* 0x0000000002007343 */ /* 0x004fea0003c00000 */
.L_x_84:
[----:B------:R-:W-:Y:S05]  /*5160*/  BSYNC.RECONVERGENT B6 ;  /* 0x0000000000067941 */ /* 0x000fea0003800200 */
.L_x_83:
[----:B------:R-:W-:Y:S01]  /*5170*/  ISETP.NE.U32.AND P4, PT, R82, RZ, PT ;  /* 0x000000ff5200720c */ /* 0x000fe20003f85070 */
[----:B------:R-:W-:Y:S01]  /*5180*/  UISETP.NE.AND UP2, UPT, UR50, URZ, UPT ;  /* 0x000000ff3200728c */ /* 0x000fe2000bf45270 */
[----:B------:R-:W-:Y:S01]  /*5190*/  ISETP.NE.U32.AND P2, PT, RZ, UR38, PT ;  /* 0x00000026ff007c0c */ /* 0x000fe2000bf45070 */
[----:B------:R-:W-:Y:S01]  /*51a0*/  UISETP.NE.U32.AND UP1, UPT, UR44, URZ, UPT ;  /* 0x000000ff2c00728c */ /* 0x000fe2000bf25070 */
[----:B------:R-:W-:Y:S01]  /*51b0*/  ISETP.NE.AND.EX P4, PT, R83, RZ, PT, P4 ;  /* 0x000000ff5300720c */ /* 0x000fe20003f85340 */
[----:B------:R-:W-:Y:S01]  /*51c0*/  UPLOP3.LUT UP0, UPT, UPT, UPT, UPT, 0x40, 0x4 ;  /* 0x000000000004789c */ /* 0x000fe20003f0e870 */
[----:B------:R-:W-:Y:S01]  /*51d0*/  ISETP.NE.AND.EX P2, PT, RZ, UR39, PT, P2 ;  /* 0x00000027ff007c0c */ /* 0x000fe2000bf45320 */
[----:B------:R-:W-:Y:S01]  /*51e0*/  UISETP.NE.AND.EX UP1, UPT, UR45, URZ, UPT, UP1 ;  /* 0x000000ff2d00728c */ /* 0x000fe2000bf25310 */
[----:B------:R-:W-:Y:S04]  /*51f0*/  PLOP3.LUT P1, PT, PT, PT, UP2, 0x80, 0x8 ;  /* 0x000000000008781c */ /* 0x000fe80003f2f028 */
[----:B------:R-:W-:Y:S06]  /*5200*/  @UP2 UPLOP3.LUT UP0, UPT, UPT, UPT, UP1, 0x80, 0x8 ;  /* 0x000000000008289c */ /* 0x000fec0003f0f010 */
[----:B------:R-:W-:Y:S01]  /*5210*/  PLOP3.LUT P0, PT, PT, PT, UP0, 0x80, 0x8 ;  /* 0x000000000008781c */ /* 0x000fe20003f0f008 */
[----:B------:R-:W-:Y:S01]  /*5220*/  @!UPT UIADD3 URZ, UPT, UPT, URZ, URZ, URZ ;  /* 0x000000fffffff290 */ /* 0x000fe2000fffe0ff */
[----:B------:R-:W-:Y:S11]  /*5230*/  BRA.U !UP1, `(.L_x_86) ;  /* 0x0000000109387547 */ /* 0x000ff6000b800000 */
[----:B------:R-:W-:Y:S01]  /*5240*/  UISETP.NE.U32.AND UP0, UPT, UR38, URZ, UPT ;  /* 0x000000ff2600728c */ /* 0x000fe2000bf05070 */
[----:B------:R-:W-:Y:S02]  /*5250*/  HFMA2 R0, -RZ, RZ, 0, 5.9604644775390625e-08 ;  /* 0x00000001ff007431 */ /* 0x000fe400000001ff */
[----:B------:R-:W-:Y:S01]  /*5260*/  IMAD.MOV.U32 R88, RZ, RZ, 0x1 ;  /* 0x00000001ff587424 */ /* 0x000fe200078e00ff */
[----:B------:R-:W-:Y:S06]  /*5270*/  UISETP.NE.AND.EX UP0, UPT, UR39, URZ, UPT, UP0 ;  /* 0x000000ff2700728c */ /* 0x000fec000bf05300 */
[----:B------:R-:W-:Y:S05]  /*5280*/  PLOP3.LUT P3, PT, PT, PT, UP0, 0x80, 0x8 ;  /* 0x000000000008781c */ /* 0x000fea0003f6f008 */
[----:B------:R-:W1:Y:S01]  /*5290*/  @UP0 LDCU.64 UR6, c[0x0][0x888] ;  /* 0x00011100ff0607ac */ /* 0x000e620008000a00 */
[----:B------:R-:W-:Y:S07]  /*52a0*/  @UP0 UIMAD UR4, UR36, UR44, URZ ;  /* 0x0000002c240402a4 */ /* 0x000fee000f8e02ff */
[----:B------:R-:W-:Y:S01]  /*52b0*/  @!P3 PRMT R88, R0, 0x7610, R88 ;  /* 0x000076100058b816 */ /* 0x000fe20000000058 */
[----:B-1----:R-:W-:Y:S03]  /*52c0*/  @UP0 UIMAD.WIDE UR6, UR4, 0x4, UR6 ;  /* 0x00000004040608a5 */ /* 0x002fe6000f8e0206 */
[----:B------:R-:W1:Y:S03]  /*52d0*/  @!UP0 LDCU UR4, c[0x0][0x880] ;  /* 0x00011000ff0487ac */ /* 0x000e660008000800 */
[----:B------:R-:W-:Y:S01]  /*52e0*/  IMAD.U32 R2, RZ, RZ, UR6 ;  /* 0x00000006ff027e24 */ /* 0x000fe2000f8e00ff */
[----:B------:R-:W-:Y:S05]  /*52f0*/  MOV R3, UR7 ;  /* 0x0000000700037c02 */ /* 0x000fea0008000f00 */
[----:B-----5:R2:W5:Y:S02]  /*5300*/  @P3 LDG.E R49, desc[UR46][R2.64] ;  /* 0x0000002e02313981 */ /* 0x020564000c1e1900 */
[----:B-12---:R-:W-:Y:S02]  /*5310*/  @!P3 IMAD.U32 R49, RZ, RZ, UR4 ;  /* 0x00000004ff31be24 */ /* 0x006fe4000f8e00ff */
.L_x_86:
[----:B------:R-:W-:Y:S05]  /*5320*/  @!P4 BRA `(.L_x_87) ;  /* 0x000000000020c947 */ /* 0x000fea0003800000 */
[----:B------:R-:W-:Y:S04]  /*5330*/  ISETP.NE.U32.AND P3, PT, R80, RZ, PT ;  /* 0x000000ff5000720c */ /* 0x000fe80003f65070 */
[----:B------:R-:W-:Y:S11]  /*5340*/  ISETP.NE.AND.EX P3, PT, R81, RZ, PT, P3 ;  /* 0x000000ff5100720c */ /* 0x000ff60003f65330 */
[----:B------:R-:W-:Y:S02]  /*5350*/  @!UPT UIADD3 URZ, UPT, UPT, URZ, URZ, URZ ;  /* 0x000000fffffff290 */ /* 0x000fe4000fffe0ff */
[----:B------:R-:W1:Y:S01]  /*5360*/  @P3 LDC.64 R2, c[0x0][0x8a8] ;  /* 0x00022a00ff023b82 */ /* 0x000e620000000a00 */
[----:B------:R-:W-:Y:S04]  /*5370*/  @P3 IMAD R0, R82, UR36, RZ ;  /* 0x0000002452003c24 */ /* 0x000fe8000f8e02ff */
[----:B-1----:R-:W-:Y:S05]  /*5380*/  @P3 IMAD.WIDE R2, R0, 0x4, R2 ;  /* 0x0000000400023825 */ /* 0x002fea00078e0202 */
[----:B-----5:R1:W5:Y:S02]  /*5390*/  @P3 LDG.E R47, desc[UR46][R2.64] ;  /* 0x0000002e022f3981 */ /* 0x020364000c1e1900 */
[----:B-1----:R-:W2:Y:S02]  /*53a0*/  @!P3 LDC R47, c[0x0][0x8a0] ;  /* 0x00022800ff2fbb82 */ /* 0x002ea40000000800 */
.L_x_87:
[----:B-----5:R-:W-:Y:S01]  /*53b0*/  FSETP.NEU.AND P3, PT, R49, RZ, PT ;  /* 0x000000ff3100720b */ /* 0x020fe20003f6d000 */
[----:B------:R-:W-:Y:S01]  /*53c0*/  BSSY B1, `(.L_x_88) ;  /* 0x0000039000017945 */ /* 0x000fe20003800000 */
[----:B------:R-:W-:Y:S01]  /*53d0*/  SEL R3, RZ, 0xffffffff, P2 ;  /* 0xffffffffff037807 */ /* 0x000fe20001000000 */
[----:B------:R-:W-:Y:S01]  /*53e0*/  IMAD.MOV.U32 R66, RZ, RZ, 0x1 ;  /* 0x00000001ff427424 */ /* 0x000fe200078e00ff */
[----:B------:R-:W-:Y:S01]  /*53f0*/  @P1 LOP3.LUT P2, RZ, R88, 0xff, RZ, 0xc0, !PT ;  /* 0x000000ff58ff1812 */ /* 0x000fe2000784c0ff */
[----:B------:R-:W-:Y:S01]  /*5400*/  IMAD R48, R45, 0x80, R46 ;  /* 0x000000802d307824 */ /* 0x000fe200078e022e */
[----:B------:R-:W-:Y:S01]  /*5410*/  @P1 SEL R0, RZ, 0xffffffff, P3 ;  /* 0xffffffffff001807 */ /* 0x000fe20001800000 */
[----:B------:R-:W-:Y:S01]  /*5420*/  IMAD R106, R101, -0x10, R99 ;  /* 0xfffffff0656a7824 */ /* 0x000fe200078e0263 */
[----:B------:R-:W-:Y:S01]  /*5430*/  LOP3.LUT R97, R97, 0x1, RZ, 0x3c, !PT ;  /* 0x0000000161617812 */ /* 0x000fe200078e3cff */
[----:B------:R-:W-:Y:S01]  /*5440*/  IMAD.MOV.U32 R65, RZ, RZ, RZ ;  /* 0x000000ffff417224 */ /* 0x000fe200078e00ff */
[----:B------:R-:W-:Y:S02]  /*5450*/  @P0 SEL R0, R3, R0, !P2 ;  /* 0x0000000003000207 */ /* 0x000fe40005000000 */
[----:B------:R-:W-:Y:S02]  /*5460*/  CS2R R78, SRZ ;  /* 0x00000000004e7805 */ /* 0x000fe4000001ff00 */
[----:B------:R-:W-:Y:S02]  /*5470*/  LEA R64, R45, UR48, 0x3 ;  /* 0x000000302d407c11 */ /* 0x000fe4000f8e18ff */
[----:B------:R-:W-:Y:S02]  /*5480*/  CS2R R76, SRZ ;  /* 0x00000000004c7805 */ /* 0x000fe4000001ff00 */
[----:B------:R-:W-:Y:S02]  /*5490*/  @P1 LOP3.LUT R0, R0, 0x1, RZ, 0xc0, !PT ;  /* 0x0000000100001812 */ /* 0x000fe400078ec0ff */
[----:B------:R-:W-:Y:S02]  /*54a0*/  CS2R R70, SRZ ;  /* 0x0000000000467805 */ /* 0x000fe4000001ff00 */
[----:B------:R-:W-:Y:S02]  /*54b0*/  PLOP3.LUT P2, PT, PT, PT, UP1, 0x80, 0x8 ;  /* 0x000000000008781c */ /* 0x000fe40003f4f018 */
[----:B------:R-:W-:Y:S02]  /*54c0*/  CS2R R68, SRZ ;  /* 0x0000000000447805 */ /* 0x000fe4000001ff00 */
[----:B------:R-:W-:Y:S02]  /*54d0*/  ISETP.NE.U32.OR P5, PT, R0, 0x1, !P1 ;  /* 0x000000010000780c */ /* 0x000fe40004fa5470 */
[----:B------:R-:W-:Y:S02]  /*54e0*/  CS2R R62, SRZ ;  /* 0x00000000003e7805 */ /* 0x000fe4000001ff00 */
[----:B------:R-:W-:Y:S02]  /*54f0*/  LOP3.LUT P4, R104, R88, 0xff, RZ, 0xc0, !PT ;  /* 0x000000ff58687812 */ /* 0x000fe4000788c0ff */
[----:B------:R-:W-:Y:S02]  /*5500*/  CS2R R60, SRZ ;  /* 0x00000000003c7805 */ /* 0x000fe4000001ff00 */
[----:B------:R-:W-:Y:S02]  /*5510*/  SEL R2, RZ, 0xffffffff, P3 ;  /* 0xffffffffff027807 */ /* 0x000fe40001800000 */
[----:B------:R-:W-:Y:S02]  /*5520*/  CS2R R58, SRZ ;  /* 0x00000000003a7805 */ /* 0x000fe4000001ff00 */
[----:B------:R-:W-:Y:S02]  /*5530*/  P2R R107, PR, RZ, 0x20 ;  /* 0x00000020ff6b7803 */ /* 0x000fe40000000000 */
[----:B------:R-:W-:Y:S02]  /*5540*/  CS2R R56, SRZ ;  /* 0x0000000000387805 */ /* 0x000fe4000001ff00 */
[----:B------:R-:W-:Y:S02]  /*5550*/  @P2 SEL R2, R3, R2, !P4 ;  /* 0x0000000203022207 */ /* 0x000fe40006000000 */
[----:B------:R-:W-:Y:S02]  /*5560*/  @P5 SHF.L.U32 R0, R97, 0x1f, RZ ;  /* 0x0000001f61005819 */ /* 0x000fe400000006ff */
[----:B------:R-:W-:Y:S02]  /*5570*/  LOP3.LUT R2, R2, 0x1, RZ, 0xc0, !PT ;  /* 0x0000000102027812 */ /* 0x000fe400078ec0ff */
[----:B------:R1:W3:Y:S02]  /*5580*/  @P5 SYNCS.PHASECHK.TRANS64.TRYWAIT P1, [UR48+0x20], R0 ;  /* 0x00002000ff0055a7 */ /* 0x0002e40008021130 */
[----:B------:R-:W-:Y:S04]  /*5590*/  ISETP.NE.U32.AND P2, PT, R2, 0x1, PT ;  /* 0x000000010200780c */ /* 0x000fe80003f45070 */
[----:B------:R-:W-:Y:S02]  /*55a0*/  P2R R67, PR, RZ, 0x4 ;  /* 0x00000004ff437803 */ /* 0x000fe40000000000 */
[----:B-1----:R-:W-:Y:S04]  /*55b0*/  SHF.L.U32 R0, R96, 0x1f, RZ ;  /* 0x0000001f60007819 */ /* 0x002fe800000006ff */
[----:B------:R1:W4:Y:S01]  /*55c0*/  SYNCS.PHASECHK.TRANS64.TRYWAIT P0, [R64+URZ+0x90], R0 ;  /* 0x00009000400075a7 */ /* 0x00032200080011ff */
[----:B---3--:R-:W-:Y:S01]  /*55d0*/  @P5 SEL R66, RZ, 0x1, !P1 ;  /* 0x00000001ff425807 */ /* 0x008fe20004800000 */
[----:B-1----:R-:W-:Y:S06]  /*55e0*/  @!P5 BRA `(.L_x_89) ;  /* 0x000000000058d947 */ /* 0x002fec0003800000 */
[----:B------:R-:W-:Y:S01]  /*55f0*/  IMAD.MOV.U32 R79, RZ, RZ, RZ ;  /* 0x000000ffff4f7224 */ /* 0x000fe200078e00ff */
[----:B------:R-:W-:Y:S01]  /*5600*/  ISETP.NE.AND P1, PT, R66, RZ, PT ;  /* 0x000000ff4200720c */ /* 0x000fe20003f25270 */
[----:B------:R-:W-:Y:S01]  /*5610*/  BSSY B0, `(.L_x_90) ;  /* 0x000000c000007945 */ /* 0x000fe20003800000 */
[----:B------:R-:W-:Y:S02]  /*5620*/  CS2R R58, SRZ ;  /* 0x00000000003a7805 */ /* 0x000fe4000001ff00 */
[----:B------:R-:W-:Y:S02]  /*5630*/  CS2R R56, SRZ ;  /* 0x0000000000387805 */ /* 0x000fe4000001ff00 */
[----:B------:R-:W-:Y:S02]  /*5640*/  CS2R R62, SRZ ;  /* 0x00000000003e7805 */ /* 0x000fe4000001ff00 */
[----:B------:R-:W-:Y:S02]  /*5650*/  CS2R R60, SRZ ;  /* 0x00000000003c7805 */ /* 0x000fe4000001ff00 */
[----:B------:R-:W-:Y:S02]  /*5660*/  CS2R R70, SRZ ;  /* 0x0000000000467805 */ /* 0x000fe4000001ff00 */
[----:B------:R-:W-:Y:S02]  /*5670*/  CS2R R68, SRZ ;  /* 0x0000000000447805 */ /* 0x000fe4000001ff00 */
[----:B------:R-:W-:Y:S01]  /*5680*/  CS2R R76, SRZ ;  /* 0x00000000004c7805 */ /* 0x000fe2000001ff00 */
[----:B------:R-:W-:Y:S06]  /*5690*/  @P1 BRA `(.L_x_91) ;  /* 0x00000000000c1947 */ /* 0x000fec0003800000 */
[----:B------:R-:W-:Y:S04]  /*56a0*/  SHF.L.U32 R3, R97, 0x1f, RZ ;  /* 0x0000001f61037819 */ /* 0x000fe800000006ff */
[----:B------:R-:W1:Y:S02]  /*56b0*/  SYNCS.PHASECHK.TRANS64.TRYWAIT P1, [UR48+0x20], R3 ;  /* 0x00002003ff0075a7 */ /* 0x000e640008021130 */
[----:B-1----:R-:W-:Y:S05]  /*56c0*/  @!P1 BRA `(.L_x_92) ;  /* 0x0000003c00349947 */ /* 0x002fea0003800000 */
.L_x_91:
[----:B------:R-:W-:Y:S05]  /*56d0*/  BSYNC B0 ;  /* 0x0000000000007941 */ /* 0x000fea0003800000 */
.L_x_90:
[----:B------:R-:W-:Y:S01]  /*56e0*/  ISETP.NE.AND P1, PT, R67, RZ, PT ;  /* 0x000000ff4300720c */ /* 0x000fe20003f25270 */
[----:B------:R-:W-:Y:S11]  /*56f0*/  HFMA2 R65, -RZ, RZ, 0, 5.9604644775390625e-08 ;  /* 0x00000001ff417431 */ /* 0x000ff600000001ff */
[----:B------:R-:W-:Y:S01]  /*5700*/  @!UPT UIADD3 URZ, UPT, UPT, URZ, URZ, URZ ;  /* 0x000000fffffff290 */ /* 0x000fe2000fffe0ff */
[----:B------:R3:W1:Y:S04]  /*5710*/  @P1 LDS.128 R56, [R100] ;  /* 0x0000000064381984 */ /* 0x0006680000000c00 */
[----:B------:R3:W1:Y:S04]  /*5720*/  @P1 LDS.128 R60, [R99+0x10] ;  /* 0x00001000633c1984 */ /* 0x0006680000000c00 */
[----:B------:R3:W1:Y:S04]  /*5730*/  @P1 LDS.128 R68, [R98+0x20] ;  /* 0x0000200062441984 */ /* 0x0006680000000c00 */
[----:B------:R3:W1:Y:S02]  /*5740*/  @P1 LDS.128 R76, [R106+0x30] ;  /* 0x000030006a4c1984 */ /* 0x0006640000000c00 */
.L_x_89:
[----:B------:R-:W-:Y:S05]  /*5750*/  BSYNC B1 ;  /* 0x0000000000017941 */ /* 0x000fea0003800000 */
.L_x_88:
[----:B-1----:R-:W-:Y:S04]  /*5760*/  SHF.R.U32.HI R2, RZ, 0x15, R48 ;  /* 0x00000015ff027819 */ /* 0x002fe80000011630 */
[----:B------:R-:W-:Y:S01]  /*5770*/  LOP3.LUT P1, RZ, R2, 0x3, R92, 0x48, !PT ;  /* 0x0000000302ff7812 */ /* 0x000fe2000782485c */
[----:B------:R-:W-:Y:S01]  /*5780*/  @!UPT UIADD3 URZ, UPT, UPT, URZ, URZ, URZ ;  /* 0x000000fffffff290 */ /* 0x000fe2000fffe0ff */
[----:B----4-:R-:W-:Y:S11]  /*5790*/  @P0 BRA `(.L_x_93) ;  /* 0x0000000000080947 */ /* 0x010ff60003800000 */
[----:B------:R-:W1:Y:S02]  /*57a0*/  SYNCS.PHASECHK.TRANS64.TRYWAIT P0, [R64+URZ+0x90], R0 ;  /* 0x00009000400075a7 */ /* 0x000e6400080011ff */
[----:B-1----:R-:W-:Y:S05]  /*57b0*/  @!P0 BRA `(.L_x_94) ;  /* 0x0000003c00108947 */ /* 0x002fea0003800000 */
.L_x_93:
[----:B------:R-:W-:Y:S05]  /*57c0*/  @!P1 BRA `(.L_x_95) ;  /* 0x0000000000409947 */ /* 0x000fea0003800000 */
[----:B------:R-:W4:Y:S01]  /*57d0*/  LDCU.64 UR8, c[0x4][0x70] ;  /* 0x01000e00ff0877ac */ /* 0x000f220008000a00 */
[----:B------:R-:W-:Y:S01]  /*57e0*/  MOV R3, 0x0 ;  /* 0x0000000000037802 */ /* 0x000fe20000000f00 */
[----:B------:R-:W-:Y:S02]  /*57f0*/  HFMA2 R12, -RZ, RZ, 0, 5.9604644775390625e-08 ;  /* 0x00000001ff0c7431 */ /* 0x000fe400000001ff */
[----:B------:R-:W-:Y:S02]  /*5800*/  IMAD.MOV.U32 R8, RZ, RZ, 0x192 ;  /* 0x00000192ff087424 */ /* 0x000fe400078e00ff */
[----:B------:R-:W-:Y:S01]  /*5810*/  IMAD.MOV.U32 R13, RZ, RZ, RZ ;  /* 0x000000ffff0d7224 */ /* 0x000fe200078e00ff */
[----:B------:R-:W5:Y:S01]  /*5820*/  LDCU.64 UR6, c[0x4][0x78] ;  /* 0x01000f00ff0677ac */ /* 0x000f620008000a00 */
[----:B------:R-:W1:Y:S01]  /*5830*/  LDC.64 R2, c[0x4][R3] ;  /* 0x0100000003027b82 */ /* 0x000e620000000a00 */
[----:B------:R-:W2:Y:S01]  /*5840*/  LDCU.64 UR4, c[0x4][0x10] ;  /* 0x01000200ff0477ac */ /* 0x000ea20008000a00 */
[----:B----4-:R-:W-:Y:S01]  /*5850*/  MOV R5, UR9 ;  /* 0x0000000900057c02 */ /* 0x010fe20008000f00 */
[----:B------:R-:W-:Y:S01]  /*5860*/  IMAD.U32 R4, RZ, RZ, UR8 ;  /* 0x00000008ff047e24 */ /* 0x000fe2000f8e00ff */
[----:B-----5:R-:W-:Y:S01]  /*5870*/  MOV R7, UR7 ;  /* 0x0000000700077c02 */ /* 0x020fe20008000f00 */
[----:B------:R-:W-:Y:S01]  /*5880*/  IMAD.U32 R6, RZ, RZ, UR6 ;  /* 0x00000006ff067e24 */ /* 0x000fe2000f8e00ff */
[----:B--2---:R-:W-:Y:S01]  /*5890*/  MOV R11, UR5 ;  /* 0x00000005000b7c02 */ /* 0x004fe20008000f00 */
[----:B------:R-:W-:Y:S02]  /*58a0*/  IMAD.U32 R10, RZ, RZ, UR4 ;  /* 0x00000004ff0a7e24 */ /* 0x000fe4000f8e00ff */
[----:B------:R-:W-:Y:S07]  /*58b0*/  LEPC R20, `(.L_x_95) ;  /* 0x000000001014794e */ /* 0x000fee0000000000 */
[----:B-1-3--:R-:W-:Y:S05]  /*58c0*/  CALL.ABS.NOINC R2 ;  /* 0x0000000002007343 */ /* 0x00afea0003c00000 */
.L_x_95:
[----:B------:R-:W-:Y:S01]  /*58d0*/  SHF.L.U32 R50, R56, 0x10, RZ ;  /* 0x0000001038327819 */ /* 0x000fe200000006ff */
[----:B------:R-:W-:Y:S05]  /*58e0*/  WARPSYNC.ALL ;  /* 0x0000000000007948 */ /* 0x000fea0003800000 */
[----:B------:R-:W-:Y:S01]  /*58f0*/  R2UR UR4, R48 ;  /* 0x00000000300472ca */ /* 0x000fe200000e0000 */
[----:B------:R-:W-:Y:S01]  /*5900*/  BSSY.RECONVERGENT B0, `(.L_x_96) ;  /* 0x0000088000007945 */ /* 0x000fe20003800200 */
[----:B------:R-:W-:Y:S02]  /*5910*/  LOP3.LUT R51, R56, 0xffff0000, RZ, 0xc0, !PT ;  /* 0xffff000038337812 */ /* 0x000fe400078ec0ff */
[----:B------:R-:W-:Y:S02]  /*5920*/  SHF.L.U32 R52, R57, 0x10, RZ ;  /* 0x0000001039347819 */ /* 0x000fe400000006ff */
[----:B------:R-:W-:Y:S07]  /*5930*/  ISETP.NE.AND P0, PT, R102, RZ, PT ;  /* 0x000000ff6600720c */ /* 0x000fee0003f05270 */
[----:B------:R-:W1:Y:S02]  /*5940*/  LDTM.x32 R4, tmem[UR4] ;  /* 0x00000004000479ee */ /* 0x000e6400082c0000 */
[C---:B-12---:R-:W-:Y:S01]  /*5950*/  FMUL R0, R47.reuse, R4 ;  /* 0x000000042f007220 */ /* 0x046fe20000400000 */
[C---:B------:R-:W-:Y:S01]  /*5960*/  FMUL R2, R47.reuse, R5 ;  /* 0x000000052f027220 */ /* 0x040fe20000400000 */
[C---:B------:R-:W-:Y:S01]  /*5970*/  FMUL R4, R47.reuse, R8 ;  /* 0x000000082f047220 */ /* 0x040fe20000400000 */
[C---:B------:R-:W-:Y:S01]  /*5980*/  FMUL R3, R47.reuse, R6 ;  /* 0x000000062f037220 */ /* 0x040fe20000400000 */
[C---:B------:R-:W-:Y:S01]  /*5990*/  FMUL R5, R47.reuse, R9 ;  /* 0x000000092f057220 */ /* 0x040fe20000400000 */
[C---:B------:R-:W-:Y:S01]  /*59a0*/  FMUL R8, R47.reuse, R12 ;  /* 0x0000000c2f087220 */ /* 0x040fe20000400000 */
[C---:B------:R-:W-:Y:S01]  /*59b0*/  FMUL R6, R47.reuse, R10 ;  /* 0x0000000a2f067220 */ /* 0x040fe20000400000 */
[C---:B------:R-:W-:Y:S01]  /*59c0*/  FMUL R9, R47.reuse, R13 ;  /* 0x0000000d2f097220 */ /* 0x040fe20000400000 */
[----:B------:R-:W-:Y:S01]  /*59d0*/  FMUL R12, R47, R16 ;  /* 0x000000102f0c7220 */ /* 0x000fe20000400000 */
[----:B------:R-:W-:Y:S01]  /*59e0*/  FFMA R0, R49, R50, R0 ;  /* 0x0000003231007223 */ /* 0x000fe20000000000 */
[C---:B------:R-:W-:Y:S01]  /*59f0*/  FMUL R10, R47.reuse, R14 ;  /* 0x0000000e2f0a7220 */ /* 0x040fe20000400000 */
[C---:B------:R-:W-:Y:S01]  /*5a00*/  FMUL R13, R47.reuse, R17 ;  /* 0x000000112f0d7220 */ /* 0x040fe20000400000 */
[----:B------:R-:W-:Y:S01]  /*5a10*/  FMUL R16, R47, R20 ;  /* 0x000000142f107220 */ /* 0x000fe20000400000 */
[----:B------:R-:W-:Y:S01]  /*5a20*/  FFMA R2, R49, R51, R2 ;  /* 0x0000003331027223 */ /* 0x000fe20000000002 */
[C---:B------:R-:W-:Y:S01]  /*5a30*/  FMUL R14, R47.reuse, R18 ;  /* 0x000000122f0e7220 */ /* 0x040fe20000400000 */
        /* <DEDUP_REMOVED lines=8> */
[----:B------:R-:W-:Y:S01]  /*5ac0*/  LOP3.LUT R32, R57, 0xffff0000, RZ, 0xc0, !PT ;  /* 0xffff000039207812 */ /* 0x000fe200078ec0ff */
[C---:B------:R-:W-:Y:S01]  /*5ad0*/  FMUL R26, R47.reuse, R30 ;  /* 0x0000001e2f1a7220 */ /* 0x040fe20000400000 */
[----:B------:R-:W-:Y:S01]  /*5ae0*/  FMUL R29, R47, R33 ;  /* 0x000000212f1d7220 */ /* 0x000fe20000400000 */
[----:B------:R-:W-:Y:S01]  /*5af0*/  SHF.L.U32 R33, R58, 0x10, RZ ;  /* 0x000000103a217819 */ /* 0x000fe200000006ff */
[----:B------:R-:W-:Y:S01]  /*5b00*/  FFMA R3, R49, R52, R3 ;  /* 0x0000003431037223 */ /* 0x000fe20000000003 */
[----:B------:R-:W-:Y:S01]  /*5b10*/  F2FP.BF16.F32.PACK_AB R52, R2, R0 ;  /* 0x000000000234723e */ /* 0x000fe200000010ff */
[----:B------:R-:W-:Y:S01]  /*5b20*/  FMUL R7, R47, R7 ;  /* 0x000000072f077220 */ /* 0x000fe20000400000 */
[----:B------:R-:W-:Y:S01]  /*5b30*/  SHF.L.U32 R0, R59, 0x10, RZ ;  /* 0x000000103b007819 */ /* 0x000fe200000006ff */
[----:B------:R-:W-:Y:S01]  /*5b40*/  FMUL R30, R47, R34 ;  /* 0x000000222f1e7220 */ /* 0x000fe20000400000 */
[----:B------:R-:W-:Y:S01]  /*5b50*/  LOP3.LUT R34, R58, 0xffff0000, RZ, 0xc0, !PT ;  /* 0xffff00003a227812 */ /* 0x000fe200078ec0ff */
[----:B------:R-:W-:Y:S01]  /*5b60*/  FFMA R7, R49, R32, R7 ;  /* 0x0000002031077223 */ /* 0x000fe20000000007 */
[----:B------:R-:W-:Y:S01]  /*5b70*/  LOP3.LUT R2, R59, 0xffff0000, RZ, 0xc0, !PT ;  /* 0xffff00003b027812 */ /* 0x000fe200078ec0ff */
[----:B------:R-:W-:Y:S01]  /*5b80*/  FFMA R4, R49, R33, R4 ;  /* 0x0000002131047223 */ /* 0x000fe20000000004 */
[----:B------:R-:W-:Y:S01]  /*5b90*/  FMUL R11, R47, R11 ;  /* 0x0000000b2f0b7220 */ /* 0x000fe20000400000 */
[----:B------:R-:W-:Y:S01]  /*5ba0*/  FFMA R5, R49, R34, R5 ;  /* 0x0000002231057223 */ /* 0x000fe20000000005 */
[----:B------:R-:W-:Y:S01]  /*5bb0*/  F2FP.BF16.F32.PACK_AB R53, R7, R3 ;  /* 0x000000030735723e */ /* 0x000fe200000010ff */
[C---:B------:R-:W-:Y:S01]  /*5bc0*/  FFMA R6, R49.reuse, R0, R6 ;  /* 0x0000000031067223 */ /* 0x040fe20000000006 */
[C---:B------:R-:W-:Y:S01]  /*5bd0*/  SHF.L.U32 R0, R60.reuse, 0x10, RZ ;  /* 0x000000103c007819 */ /* 0x040fe200000006ff */
[----:B------:R-:W-:Y:S01]  /*5be0*/  FFMA R11, R49, R2, R11 ;  /* 0x00000002310b7223 */ /* 0x000fe2000000000b */
[----:B------:R-:W-:Y:S01]  /*5bf0*/  LOP3.LUT R2, R60, 0xffff0000, RZ, 0xc0, !PT ;  /* 0xffff00003c027812 */ /* 0x000fe200078ec0ff */
[----:B------:R-:W-:Y:S01]  /*5c00*/  FMUL R15, R47, R15 ;  /* 0x0000000f2f0f7220 */ /* 0x000fe20000400000 */
[----:B------:R-:W-:Y:S01]  /*5c10*/  SHF.L.U32 R3, R61, 0x10, RZ ;  /* 0x000000103d037819 */ /* 0x000fe200000006ff */
[----:B------:R-:W-:Y:S01]  /*5c20*/  FFMA R8, R49, R0, R8 ;  /* 0x0000000031087223 */ /* 0x000fe20000000008 */
[----:B------:R-:W-:Y:S01]  /*5c30*/  LOP3.LUT R0, R61, 0xffff0000, RZ, 0xc0, !PT ;  /* 0xffff00003d007812 */ /* 0x000fe200078ec0ff */
[C---:B------:R-:W-:Y:S01]  /*5c40*/  FFMA R9, R49.reuse, R2, R9 ;  /* 0x0000000231097223 */ /* 0x040fe20000000009 */
[C---:B------:R-:W-:Y:S01]  /*5c50*/  SHF.L.U32 R2, R62.reuse, 0x10, RZ ;  /* 0x000000103e027819 */ /* 0x040fe200000006ff */
[----:B------:R-:W-:Y:S01]  /*5c60*/  FFMA R10, R49, R3, R10 ;  /* 0x00000003310a7223 */ /* 0x000fe2000000000a */
[----:B------:R-:W-:Y:S01]  /*5c70*/  SHF.L.U32 R3, R63, 0x10, RZ ;  /* 0x000000103f037819 */ /* 0x000fe200000006ff */
[C---:B------:R-:W-:Y:S01]  /*5c80*/  FFMA R15, R49.reuse, R0, R15 ;  /* 0x00000000310f7223 */ /* 0x040fe2000000000f */
[----:B------:R-:W-:Y:S01]  /*5c90*/  LOP3.LUT R0, R62, 0xffff0000, RZ, 0xc0, !PT ;  /* 0xffff00003e007812 */ /* 0x000fe200078ec0ff */
[----:B------:R-:W-:Y:S01]  /*5ca0*/  FFMA R12, R49, R2, R12 ;  /* 0x00000002310c7223 */ /* 0x000fe2000000000c */
[C---:B------:R-:W-:Y:S01]  /*5cb0*/  SHF.L.U32 R2, R68.reuse, 0x10, RZ ;  /* 0x0000001044027819 */ /* 0x040fe200000006ff */
[----:B------:R-:W-:Y:S01]  /*5cc0*/  FMUL R19, R47, R19 ;  /* 0x000000132f137220 */ /* 0x000fe20000400000 */
[----:B------:R-:W-:Y:S01]  /*5cd0*/  F2FP.BF16.F32.PACK_AB R54, R5, R4 ;  /* 0x000000040536723e */ /* 0x000fe200000010ff */
[----:B------:R-:W-:Y:S01]  /*5ce0*/  FFMA R13, R49, R0, R13 ;  /* 0x00000000310d7223 */ /* 0x000fe2000000000d */
[----:B------:R-:W-:Y:S01]  /*5cf0*/  LOP3.LUT R0, R63, 0xffff0000, RZ, 0xc0, !PT ;  /* 0xffff00003f007812 */ /* 0x000fe200078ec0ff */
[----:B------:R-:W-:Y:S01]  /*5d00*/  FFMA R14, R49, R3, R14 ;  /* 0x00000003310e7223 */ /* 0x000fe2000000000e */
[----:B------:R-:W-:Y:S01]  /*5d10*/  LOP3.LUT R3, R68, 0xffff0000, RZ, 0xc0, !PT ;  /* 0xffff000044037812 */ /* 0x000fe200078ec0ff */
[----:B------:R-:W-:Y:S01]  /*5d20*/  FMUL R23, R47, R23 ;  /* 0x000000172f177220 */ /* 0x000fe20000400000 */
[----:B------:R-:W-:Y:S01]  /*5d30*/  F2FP.BF16.F32.PACK_AB R55, R11, R6 ;  /* 0x000000060b37723e */ /* 0x000fe200000010ff */
[----:B------:R-:W-:Y:S01]  /*5d40*/  FFMA R19, R49, R0, R19 ;  /* 0x0000000031137223 */ /* 0x000fe20000000013 */
[----:B------:R-:W-:Y:S01]  /*5d50*/  SHF.L.U32 R0, R69, 0x10, RZ ;  /* 0x0000001045007819 */ /* 0x000fe200000006ff */
[----:B------:R-:W-:Y:S01]  /*5d60*/  FFMA R16, R49, R2, R16 ;  /* 0x0000000231107223 */ /* 0x000fe20000000010 */
[----:B------:R-:W-:Y:S01]  /*5d70*/  LOP3.LUT R2, R69, 0xffff0000, RZ, 0xc0, !PT ;  /* 0xffff000045027812 */ /* 0x000fe200078ec0ff */
[----:B------:R-:W-:Y:S01]  /*5d80*/  FFMA R17, R49, R3, R17 ;  /* 0x0000000331117223 */ /* 0x000fe20000000011 */
[----:B------:R-:W-:Y:S01]  /*5d90*/  SHF.L.U32 R3, R71, 0x10, RZ ;  /* 0x0000001047037819 */ /* 0x000fe200000006ff */
[----:B------:R-:W-:Y:S01]  /*5da0*/  FFMA R18, R49, R0, R18 ;  /* 0x0000000031127223 */ /* 0x000fe20000000012 */
[C---:B------:R-:W-:Y:S01]  /*5db0*/  SHF.L.U32 R0, R70.reuse, 0x10, RZ ;  /* 0x0000001046007819 */ /* 0x040fe200000006ff */
[----:B------:R1:W-:Y:S01]  /*5dc0*/  STS.128 [R100], R52 ;  /* 0x0000003464007388 */ /* 0x0003e20000000c00 */
[----:B------:R-:W-:Y:S01]  /*5dd0*/  F2FP.BF16.F32.PACK_AB R8, R9, R8 ;  /* 0x000000080908723e */ /* 0x000fe200000010ff */
[C---:B------:R-:W-:Y:S01]  /*5de0*/  FFMA R23, R49.reuse, R2, R23 ;  /* 0x0000000231177223 */ /* 0x040fe20000000017 */
[----:B------:R-:W-:Y:S01]  /*5df0*/  LOP3.LUT R2, R70, 0xffff0000, RZ, 0xc0, !PT ;  /* 0xffff000046027812 */ /* 0x000fe200078ec0ff */
[----:B------:R-:W-:Y:S01]  /*5e00*/  FFMA R20, R49, R0, R20 ;  /* 0x0000000031147223 */ /* 0x000fe20000000014 */
[----:B------:R-:W-:Y:S01]  /*5e10*/  LOP3.LUT R0, R71, 0xffff0000, RZ, 0xc0, !PT ;  /* 0xffff000047007812 */ /* 0x000fe200078ec0ff */
[----:B------:R-:W-:Y:S01]  /*5e20*/  FMUL R27, R47, R27 ;  /* 0x0000001b2f1b7220 */ /* 0x000fe20000400000 */
[----:B------:R-:W-:Y:S01]  /*5e30*/  F2FP.BF16.F32.PACK_AB R9, R15, R10 ;  /* 0x0000000a0f09723e */ /* 0x000fe200000010ff */
[C---:B------:R-:W-:Y:S01]  /*5e40*/  FFMA R21, R49.reuse, R2, R21 ;  /* 0x0000000231157223 */ /* 0x040fe20000000015 */
[C---:B------:R-:W-:Y:S01]  /*5e50*/  FFMA R22, R49.reuse, R3, R22 ;  /* 0x0000000331167223 */ /* 0x040fe20000000016 */
[----:B------:R-:W-:Y:S01]  /*5e60*/  FFMA R27, R49, R0, R27 ;  /* 0x00000000311b7223 */ /* 0x000fe2000000001b */
[C---:B------:R-:W-:Y:S01]  /*5e70*/  SHF.L.U32 R2, R76.reuse, 0x10, RZ ;  /* 0x000000104c027819 */ /* 0x040fe200000006ff */
[C---:B------:R-:W-:Y:S01]  /*5e80*/  FMUL R31, R47.reuse, R31 ;  /* 0x0000001f2f1f7220 */ /* 0x040fe20000400000 */
[----:B------:R-:W-:Y:S01]  /*5e90*/  LOP3.LUT R0, R76, 0xffff0000, RZ, 0xc0, !PT ;  /* 0xffff00004c007812 */ /* 0x000fe200078ec0ff */
[----:B------:R-:W-:Y:S01]  /*5ea0*/  FMUL R35, R47, R35 ;  /* 0x000000232f237220 */ /* 0x000fe20000400000 */
[----:B------:R-:W-:Y:S01]  /*5eb0*/  SHF.L.U32 R3, R77, 0x10, RZ ;  /* 0x000000104d037819 */ /* 0x000fe200000006ff */
[----:B------:R-:W-:Y:S01]  /*5ec0*/  FFMA R24, R49, R2, R24 ;  /* 0x0000000231187223 */ /* 0x000fe20000000018 */
[----:B------:R-:W-:Y:S01]  /*5ed0*/  F2FP.BF16.F32.PACK_AB R10, R13, R12 ;  /* 0x0000000c0d0a723e */ /* 0x000fe200000010ff */
[----:B------:R-:W-:Y:S01]  /*5ee0*/  FFMA R25, R49, R0, R25 ;  /* 0x0000000031197223 */ /* 0x000fe20000000019 */
[----:B------:R-:W-:Y:S01]  /*5ef0*/  F2FP.BF16.F32.PACK_AB R11, R19, R14 ;  /* 0x0000000e130b723e */ /* 0x000fe200000010ff */
[----:B------:R-:W-:Y:S01]  /*5f00*/  FFMA R26, R49, R3, R26 ;  /* 0x00000003311a7223 */ /* 0x000fe2000000001a */
[----:B------:R-:W-:Y:S02]  /*5f10*/  LOP3.LUT R0, R77, 0xffff0000, RZ, 0xc0, !PT ;  /* 0xffff00004d007812 */ /* 0x000fe400078ec0ff */
[C---:B------:R-:W-:Y:S01]  /*5f20*/  SHF.L.U32 R2, R78.reuse, 0x10, RZ ;  /* 0x000000104e027819 */ /* 0x040fe200000006ff */
[----:B------:R1:W-:Y:S01]  /*5f30*/  STS.128 [R99+0x10], R8 ;  /* 0x0000100863007388 */ /* 0x0003e20000000c00 */
[----:B------:R-:W-:Y:S01]  /*5f40*/  LOP3.LUT R3, R78, 0xffff0000, RZ, 0xc0, !PT ;  /* 0xffff00004e037812 */ /* 0x000fe200078ec0ff */
[----:B------:R-:W-:Y:S01]  /*5f50*/  FFMA R31, R49, R0, R31 ;  /* 0x00000000311f7223 */ /* 0x000fe2000000001f */
[----:B------:R-:W-:Y:S01]  /*5f60*/  SHF.L.U32 R4, R79, 0x10, RZ ;  /* 0x000000104f047819 */ /* 0x000fe200000006ff */
[----:B------:R-:W-:Y:S01]  /*5f70*/  FFMA R28, R49, R2, R28 ;  /* 0x00000002311c7223 */ /* 0x000fe2000000001c */
[----:B------:R-:W-:Y:S01]  /*5f80*/  F2FP.BF16.F32.PACK_AB R16, R17, R16 ;  /* 0x000000101110723e */ /* 0x000fe200000010ff */
[----:B------:R-:W-:Y:S01]  /*5f90*/  FFMA R29, R49, R3, R29 ;  /* 0x00000003311d7223 */ /* 0x000fe2000000001d */
[----:B------:R-:W-:Y:S01]  /*5fa0*/  LOP3.LUT R5, R79, 0xffff0000, RZ, 0xc0, !PT ;  /* 0xffff00004f057812 */ /* 0x000fe200078ec0ff */
[----:B------:R-:W-:Y:S01]  /*5fb0*/  FFMA R30, R49, R4, R30 ;  /* 0x00000004311e7223 */ /* 0x000fe2000000001e */
[----:B------:R-:W-:Y:S02]  /*5fc0*/  F2FP.BF16.F32.PACK_AB R17, R23, R18 ;  /* 0x000000121711723e */ /* 0x000fe400000010ff */
[----:B------:R-:W-:Y:S01]  /*5fd0*/  F2FP.BF16.F32.PACK_AB R18, R21, R20 ;  /* 0x000000141512723e */ /* 0x000fe200000010ff */
[----:B------:R-:W-:Y:S01]  /*5fe0*/  FFMA R35, R49, R5, R35 ;  /* 0x0000000531237223 */ /* 0x000fe20000000023 */
[----:B------:R-:W-:Y:S02]  /*5ff0*/  F2FP.BF16.F32.PACK_AB R19, R27, R22 ;  /* 0x000000161b13723e */ /* 0x000fe400000010ff */
[----:B------:R-:W-:Y:S02]  /*6000*/  F2FP.BF16.F32.PACK_AB R24, R25, R24 ;  /* 0x000000181918723e */ /* 0x000fe400000010ff */
[----:B------:R-:W-:Y:S01]  /*6010*/  F2FP.BF16.F32.PACK_AB R25, R31, R26 ;  /* 0x0000001a1f19723e */ /* 0x000fe200000010ff */
[----:B------:R1:W-:Y:S01]  /*6020*/  STS.128 [R98+0x20], R16 ;  /* 0x0000201062007388 */ /* 0x0003e20000000c00 */
[----:B------:R-:W-:Y:S02]  /*6030*/  F2FP.BF16.F32.PACK_AB R26, R29, R28 ;  /* 0x0000001c1d1a723e */ /* 0x000fe400000010ff */
[----:B------:R-:W-:Y:S05]  /*6040*/  F2FP.BF16.F32.PACK_AB R27, R35, R30 ;  /* 0x0000001e231b723e */ /* 0x000fea00000010ff */
[----:B------:R1:W-:Y:S01]  /*6050*/  STS.128 [R106+0x30], R24 ;  /* 0x000030186a007388 */ /* 0x0003e20000000c00 */
[----:B------:R-:W-:Y:S01]  /*6060*/  @!PT LDS RZ, [RZ] ;  /* 0x00000000fffff984 */ /* 0x000fe20000000800 */
[----:B------:R-:W-:Y:S01]  /*6070*/  @!PT LDS RZ, [RZ] ;  /* 0x00000000fffff984 */ /* 0x000fe20000000800 */
[----:B------:R-:W-:Y:S01]  /*6080*/  @!PT LDS RZ, [RZ] ;  /* 0x00000000fffff984 */ /* 0x000fe20000000800 */
[----:B------:R-:W-:Y:S01]  /*6090*/  @!PT LDS RZ, [RZ] ;  /* 0x00000000fffff984 */ /* 0x000fe20000000800 */
[----:B------:R2:W-:Y:S07]  /*60a0*/  MEMBAR.ALL.CTA ;  /* 0x0000000000007992 */ /* 0x0005ee0000008000 */
[----:B--2---:R-:W2:Y:S02]  /*60b0*/  FENCE.VIEW.ASYNC.S ;  /* 0x00000000000073c6 */ /* 0x004ea40000000000 */
[----:B--2---:R-:W-:Y:S06]  /*60c0*/  BAR.SYNC.DEFER_BLOCKING 0x1, 0x80 ;  /* 0x0042000000007b1d */ /* 0x004fec0000010000 */
[----:B------:R-:W-:Y:S05]  /*60d0*/  @P0 BRA `(.L_x_97) ;  /* 0x0000000000280947 */ /* 0x000fea0003800000 */
[----:B------:R-:W-:Y:S02]  /*60e0*/  UIADD3 UR4, UPT, UPT, UR48, 0x200, URZ ;  /* 0x0000020030047890 */ /* 0x000fe4000fffe0ff */
[----:B------:R-:W-:Y:S01]  /*60f0*/  UIADD3 UR6, UP0, UPT, UR52, 0x680, URZ ;  /* 0x0000068034067890 */ /* 0x000fe2000ff1e0ff */
[----:B------:R-:W-:Y:S03]  /*6100*/  UMOV UR43, UR36 ;  /* 0x00000024002b7c82 */ /* 0x000fe60008000000 */
[----:B------:R-:W-:Y:S01]  /*6110*/  MOV R93, UR4 ;  /* 0x00000004005d7c02 */ /* 0x000fe20008000f00 */
[----:B------:R-:W-:Y:S03]  /*6120*/  UIADD3.X UR7, UPT, UPT, URZ, UR53, URZ, UP0, !UPT ;  /* 0x00000035ff077290 */ /* 0x000fe600087fe4ff */
[----:B------:R-:W-:Y:S11]  /*6130*/  R2UR UR40, R93 ;  /* 0x000000005d2872ca */ /* 0x000ff600000e0000 */
[----:B------:R-:W-:Y:S02]  /*6140*/  @!UPT UIADD3 URZ, UPT, UPT, URZ, URZ, URZ ;  /* 0x000000fffffff290 */ /* 0x000fe4000fffe0ff */
[----:B------:R2:W-:Y:S01]  /*6150*/  UTMASTG.3D [UR40], [UR6] ;  /* 0x00000028060073b5 */ /* 0x0005e20008010000 */
[----:B------:R0:W-:Y:S01]  /*6160*/  UTMACMDFLUSH ;  /* 0x00000000000079b7 */ /* 0x0001e20000000000 */
[----:B--2---:R-:W-:Y:S04]  /*6170*/  DEPBAR.LE SB0, 0x1 ;  /* 0x000080400000791a */ /* 0x004fe80000000000 */
.L_x_97:
[----:B------:R-:W-:Y:S05]  /*6180*/  BSYNC.RECONVERGENT B0 ;  /* 0x0000000000007941 */ /* 0x000fea0003800200 */
.L_x_96:
[----:B------:R-:W-:Y:S01]  /*6190*/  BAR.SYNC.DEFER_BLOCKING 0x1, 0x80 ;  /* 0x0042000000007b1d */ /* 0x000fe20000010000 */
[----:B------:R-:W-:Y:S01]  /*61a0*/  ISETP.NE.AND P1, PT, R107, RZ, PT ;  /* 0x000000ff6b00720c */ /* 0x000fe20003f25270 */
[----:B------:R-:W-:Y:S01]  /*61b0*/  UISETP.NE.AND UP0, UPT, UR49, URZ, UPT ;  /* 0x000000ff3100728c */ /* 0x000fe2000bf05270 */
[----:B------:R-:W-:Y:S11]  /*61c0*/  LEA R2, R65, UR48, 0x3 ;  /* 0x0000003041027c11 */ /* 0x000ff6000f8e18ff */
[----:B------:R-:W-:Y:S01]  /*61d0*/  @P1 SHF.L.U32 R3, R97, 0x1f, RZ ;  /* 0x0000001f61031819 */ /* 0x000fe200000006ff */
[----:B------:R-:W-:Y:S06]  /*61e0*/  BRA.U !UP0, `(.L_x_98) ;  /* 0x0000000108247547 */ /* 0x000fec000b800000 */
[----:B------:R-:W-:Y:S01]  /*61f0*/  IMAD.U32 R4, RZ, RZ, UR51 ;  /* 0x00000033ff047e24 */ /* 0x000fe2000f8e00ff */
[----:B------:R-:W-:Y:S01]  /*6200*/  MOV R0, UR37 ;  /* 0x0000002500007c02 */ /* 0x000fe20008000f00 */
[----:B------:R-:W-:Y:S03]  /*6210*/  UIADD3 UR51, UPT, UPT, UR51, 0x1, URZ ;  /* 0x0000000133337890 */ /* 0x000fe6000fffe0ff */
[----:B------:R-:W-:Y:S01]  /*6220*/  @P1 LEA R4, R4, UR48, 0x3 ;  /* 0x0000003004041c11 */ /* 0x000fe2000f8e18ff */
[----:B------:R-:W-:Y:S04]  /*6230*/  UISETP.NE.AND UP0, UPT, UR51, 0x4, UPT ;  /* 0x000000043300788c */ /* 0x000fe8000bf05270 */
[----:B------:R-:W-:Y:S01]  /*6240*/  @P1 VIADD R4, R4, 0x40 ;  /* 0x0000004004041836 */ /* 0x000fe20000000000 */
[----:B------:R-:W-:Y:S04]  /*6250*/  USEL UR51, UR51, URZ, UP0 ;  /* 0x000000ff33337287 */ /* 0x000fe80008000000 */
[----:B------:R-:W-:Y:S04]  /*6260*/  @P1 PRMT R0, R0, 0x654, R4 ;  /* 0x0000065400001816 */ /* 0x000fe80000000004 */
[----:B------:R2:W-:Y:S04]  /*6270*/  @P1 SYNCS.ARRIVE.TRANS64.RED.A1T0 RZ, [R0+URZ], RZ ;  /* 0x000000ff00ff19a7 */ /* 0x0005e800081004ff */
.L_x_98:
[----:B------:R-:W4:Y:S01]  /*6280*/  @P1 SYNCS.PHASECHK.TRANS64.TRYWAIT P0, [R2+URZ+0x20], R3 ;  /* 0x00002003020015a7 */ /* 0x000f2200080011ff */
[----:B------:R-:W-:Y:S01]  /*6290*/  BSSY B1, `(.L_x_99) ;  /* 0x0000016000017945 */ /* 0x000fe20003800000 */
[----:B----4-:R-:W-:Y:S03]  /*62a0*/  @P1 SEL R66, RZ, 0x1, !P0 ;  /* 0x00000001ff421807 */ /* 0x010fe60004000000 */
[----:B------:R-:W-:Y:S05]  /*62b0*/  @!P1 BRA `(.L_x_100) ;  /* 0x00000000004c9947 */ /* 0x000fea0003800000 */
[----:B------:R-:W-:Y:S01]  /*62c0*/  ISETP.NE.AND P0, PT, R66, RZ, PT ;  /* 0x000000ff4200720c */ /* 0x000fe20003f05270 */
[----:B------:R-:W-:Y:S01]  /*62d0*/  BSSY B0, `(.L_x_101) ;  /* 0x000000b000007945 */ /* 0x000fe20003800000 */
[----:B------:R-:W-:Y:S11]  /*62e0*/  ISETP.NE.AND P1, PT, R67, RZ, PT ;  /* 0x000000ff4300720c */ /* 0x000ff60003f25270 */
[----:B------:R-:W-:Y:S02]  /*62f0*/  @!UPT UIADD3 URZ, UPT, UPT, URZ, URZ, URZ ;  /* 0x000000fffffff290 */ /* 0x000fe4000fffe0ff */
[C---:B------:R-:W-:Y:S01]  /*6300*/  @P1 IMAD R6, R65.reuse, 0x2000, R100 ;  /* 0x0000200041061824 */ /* 0x040fe200078e0264 */
[C---:B------:R-:W-:Y:S01]  /*6310*/  @P1 LEA R4, R65.reuse, R98, 0xd ;  /* 0x0000006241041211 */ /* 0x040fe200078e68ff */
[C---:B------:R-:W-:Y:S02]  /*6320*/  @P1 IMAD R5, R65.reuse, 0x2000, R99 ;  /* 0x0000200041051824 */ /* 0x040fe400078e0263 */
[----:B------:R-:W-:Y:S01]  /*6330*/  @P1 IMAD R3, R65, 0x2000, R106 ;  /* 0x0000200041031824 */ /* 0x000fe200078e026a */
[----:B------:R-:W-:Y:S06]  /*6340*/  @P0 BRA `(.L_x_102) ;  /* 0x00000000000c0947 */ /* 0x000fec0003800000 */
[----:B--2---:R-:W-:Y:S04]  /*6350*/  SHF.L.U32 R0, R97, 0x1f, RZ ;  /* 0x0000001f61007819 */ /* 0x004fe800000006ff */
[----:B------:R-:W2:Y:S02]  /*6360*/  SYNCS.PHASECHK.TRANS64.TRYWAIT P0, [R2+URZ+0x20], R0 ;  /* 0x00002000020075a7 */ /* 0x000ea400080011ff */
[----:B--2---:R-:W-:Y:S05]  /*6370*/  @!P0 BRA `(.L_x_103) ;  /* 0x0000003000348947 */ /* 0x004fea0003800000 */
.L_x_102:
[----:B------:R-:W-:Y:S05]  /*6380*/  BSYNC B0 ;  /* 0x0000000000007941 */ /* 0x000fea0003800000 */
.L_x_101:
[----:B------:R-:W-:Y:S02]  /*6390*/  ISETP.NE.AND P0, PT, R67, RZ, PT ;  /* 0x000000ff4300720c */ /* 0x000fe40003f05270 */
[----:B------:R-:W-:Y:S11]  /*63a0*/  IADD3 R65, PT, PT, R65, 0x1, RZ ;  /* 0x0000000141417810 */ /* 0x000ff60007ffe0ff */
[----:B------:R4:W1:Y:S04]  /*63b0*/  @P0 LDS.128 R56, [R6] ;  /* 0x0000000006380984 */ /* 0x0008680000000c00 */
[----:B------:R4:W1:Y:S04]  /*63c0*/  @P0 LDS.128 R60, [R5+0x10] ;  /* 0x00001000053c0984 */ /* 0x0008680000000c00 */
[----:B------:R4:W1:Y:S04]  /*63d0*/  @P0 LDS.128 R68, [R4+0x20] ;  /* 0x0000200004440984 */ /* 0x0008680000000c00 */
[----:B------:R4:W1:Y:S02]  /*63e0*/  @P0 LDS.128 R76, [R3+0x30] ;  /* 0x00003000034c0984 */ /* 0x0008640000000c00 */
.L_x_100:
[----:B------:R-:W-:Y:S05]  /*63f0*/  BSYNC B1 ;  /* 0x0000000000017941 */ /* 0x000fea0003800000 */
.L_x_99:
[----:B--2---:R-:W-:Y:S05]  /*6400*/  VIADD R0, R48, 0x20 ;  /* 0x0000002030007836 */ /* 0x004fea0000000000 */
[----:B------:R-:W-:Y:S04]  /*6410*/  SHF.R.U32.HI R0, RZ, 0x15, R0 ;  /* 0x00000015ff007819 */ /* 0x000fe80000011600 */
[----:B------:R-:W-:Y:S11]  /*6420*/  LOP3.LUT P0, RZ, R0, 0x3, R92, 0x48, !PT ;  /* 0x0000000300ff7812 */ /* 0x000ff6000780485c */
[----:B------:R-:W-:Y:S02]  /*6430*/  @!UPT UIADD3 URZ, UPT, UPT, URZ, URZ, URZ ;  /* 0x000000fffffff290 */ /* 0x000fe4000fffe0ff */
[----:B------:R-:W-:Y:S05]  /*6440*/  @!P0 BRA `(.L_x_104) ;  /* 0x0000000000408947 */ /* 0x000fea0003800000 */
[----:B------:R-:W2:Y:S01]  /*6450*/  LDCU.64 UR8, c[0x4][0x70] ;  /* 0x01000e00ff0877ac */ /* 0x000ea20008000a00 */
[----:B----4-:R-:W-:Y:S01]  /*6460*/  MOV R3, 0x0 ;  /* 0x0000000000037802 */ /* 0x010fe20000000f00 */
[----:B------:R-:W-:Y:S02]  /*6470*/  HFMA2 R12, -RZ, RZ, 0, 5.9604644775390625e-08 ;  /* 0x00000001ff0c7431 */ /* 0x000fe400000001ff */
[----:B-1----:R-:W-:Y:S02]  /*6480*/  IMAD.MOV.U32 R8, RZ, RZ, 0x192 ;  /* 0x00000192ff087424 */ /* 0x002fe400078e00ff */
[----:B------:R-:W-:Y:S01]  /*6490*/  IMAD.MOV.U32 R13, RZ, RZ, RZ ;  /* 0x000000ffff0d7224 */ /* 0x000fe200078e00ff */
[----:B------:R-:W1:Y:S01]  /*64a0*/  LDCU.64 UR6, c[0x4][0x78] ;  /* 0x01000f00ff0677ac */ /* 0x000e620008000a00 */
[----:B------:R-:W4:Y:S01]  /*64b0*/  LDC.64 R2, c[0x4][R3] ;  /* 0x0100000003027b82 */ /* 0x000f220000000a00 */
[----:B------:R-:W5:Y:S01]  /*64c0*/  LDCU.64 UR4, c[0x4][0x10] ;  /* 0x01000200ff0477ac */ /* 0x000f620008000a00 */
[----:B--2---:R-:W-:Y:S01]  /*64d0*/  MOV R5, UR9 ;  /* 0x0000000900057c02 */ /* 0x004fe20008000f00 */
[----:B------:R-:W-:Y:S01]  /*64e0*/  IMAD.U32 R4, RZ, RZ, UR8 ;  /* 0x00000008ff047e24 */ /* 0x000fe2000f8e00ff */
[----:B-1----:R-:W-:Y:S01]  /*64f0*/  MOV R7, UR7 ;  /* 0x0000000700077c02 */ /* 0x002fe20008000f00 */
[----:B------:R-:W-:Y:S01]  /*6500*/  IMAD.U32 R6, RZ, RZ, UR6 ;  /* 0x00000006ff067e24 */ /* 0x000fe2000f8e00ff */
[----:B-----5:R-:W-:Y:S01]  /*6510*/  MOV R11, UR5 ;  /* 0x00000005000b7c02 */ /* 0x020fe20008000f00 */
[----:B------:R-:W-:Y:S02]  /*6520*/  IMAD.U32 R10, RZ, RZ, UR4 ;  /* 0x00000004ff0a7e24 */ /* 0x000fe4000f8e00ff */
[----:B------:R-:W-:Y:S07]  /*6530*/  LEPC R20, `(.L_x_104) ;  /* 0x000000001014794e */ /* 0x000fee0000000000 */
[----:B---34-:R-:W-:Y:S05]  /*6540*/  CALL.ABS.NOINC R2 ;  /* 0x0000000002007343 */ /* 0x018fea0003c00000 */
.L_x_104:
[----:B------:R-:W-:Y:S01]  /*6550*/  ISETP.NE.AND P6, PT, R107, RZ, PT ;  /* 0x000000ff6b00720c */ /* 0x000fe20003fc5270 */
[----:B------:R-:W-:Y:S05]  /*6560*/  WARPSYNC.ALL ;  /* 0x0000000000007948 */ /* 0x000fea0003800000 */
[----:B------:R-:W-:Y:S01]  /*6570*/  R2UR UR4, R48 ;  /* 0x00000000300472ca */ /* 0x000fe200000e0000 */
[----:B------:R-:W-:Y:S01]  /*6580*/  BSSY.RECONVERGENT B0, `(.L_x_105) ;  /* 0x000008f000007945 */ /* 0x000fe20003800200 */
[----:B------:R-:W-:Y:S02]  /*6590*/  MOV R50, UR51 ;  /* 0x0000003300327c02 */ /* 0x000fe40008000f00 */
[----:B-1--4-:R-:W-:Y:S02]  /*65a0*/  SHF.L.U32 R3, R56, 0x10, RZ ;  /* 0x0000001038037819 */ /* 0x012fe400000006ff */
[----:B------:R-:W-:Y:S02]  /*65b0*/  MOV R72, UR37 ;  /* 0x0000002500487c02 */ /* 0x000fe40008000f00 */
[----:B------:R-:W-:Y:S02]  /*65c0*/  @P6 LEA R50, R50, UR48, 0x3 ;  /* 0x0000003032326c11 */ /* 0x000fe4000f8e18ff */
[C---:B------:R-:W-:Y:S02]  /*65d0*/  LOP3.LUT R51, R57.reuse, 0xffff0000, RZ, 0xc0, !PT ;  /* 0xffff000039337812 */ /* 0x040fe400078ec0ff */
[----:B------:R-:W-:Y:S01]  /*65e0*/  @P6 IADD3 R50, PT, PT, R50, 0x40, RZ ;  /* 0x0000004032326810 */ /* 0x000fe20007ffe0ff */
[----:B------:R-:W1:Y:S01]  /*65f0*/  LDTM.x32 R4, tmem[UR4+0x20] ;  /* 0x00002004000479ee */ /* 0x000e6200082c0000 */
[----:B------:R-:W-:Y:S02]  /*6600*/  ISETP.NE.AND P0, PT, R102, RZ, PT ;  /* 0x000000ff6600720c */ /* 0x000fe40003f05270 */
[----:B------:R-:W-:Y:S02]  /*6610*/  @P6 PRMT R72, R72, 0x654, R50 ;  /* 0x0000065448486816 */ /* 0x000fe40000000032 */
[----:B------:R-:W-:Y:S01]  /*6620*/  SHF.L.U32 R50, R57, 0x10, RZ ;  /* 0x0000001039327819 */ /* 0x000fe200000006ff */
[C---:B-1----:R-:W-:Y:S01]  /*6630*/  FMUL R0, R47.reuse, R4 ;  /* 0x000000042f007220 */ /* 0x042fe20000400000 */
[----:B------:R-:W-:Y:S01]  /*6640*/  LOP3.LUT R4, R56, 0xffff0000, RZ, 0xc0, !PT ;  /* 0xffff000038047812 */ /* 0x000fe200078ec0ff */
[C---:B------:R-:W-:Y:S01]  /*6650*/  FMUL R2, R47.reuse, R5 ;  /* 0x000000052f027220 */ /* 0x040fe20000400000 */
[----:B------:R-:W-:Y:S01]  /*6660*/  FMUL R7, R47, R7 ;  /* 0x000000072f077220 */ /* 0x000fe20000400000 */
[----:B------:R-:W-:Y:S01]  /*6670*/  FFMA R0, R49, R3, R0 ;  /* 0x0000000331007223 */ /* 0x000fe20000000000 */
[----:B------:R-:W-:Y:S01]  /*6680*/  FMUL R3, R47, R6 ;  /* 0x000000062f037220 */ /* 0x000fe20000400000 */
[----:B------:R-:W-:Y:S01]  /*6690*/  FFMA R2, R49, R4, R2 ;  /* 0x0000000431027223 */ /* 0x000fe20000000002 */
[C---:B------:R-:W-:Y:S01]  /*66a0*/  FMUL R4, R47.reuse, R8 ;  /* 0x000000082f047220 */ /* 0x040fe20000400000 */
[C---:B------:R-:W-:Y:S01]  /*66b0*/  FMUL R8, R47.reuse, R12 ;  /* 0x0000000c2f087220 */ /* 0x040fe20000400000 */
[C---:B------:R-:W-:Y:S01]  /*66c0*/  FMUL R12, R47.reuse, R16 ;  /* 0x000000102f0c7220 */ /* 0x040fe20000400000 */
[C---:B------:R-:W-:Y:S01]  /*66d0*/  FMUL R16, R47.reuse, R20 ;  /* 0x000000142f107220 */ /* 0x040fe20000400000 */
[----:B------:R-:W-:Y:S01]  /*66e0*/  F2FP.BF16.F32.PACK_AB R52, R2, R0 ;  /* 0x000000000234723e */ /* 0x000fe200000010ff */
[C---:B------:R-:W-:Y:S01]  /*66f0*/  FMUL R20, R47.reuse, R24 ;  /* 0x000000182f147220 */ /* 0x040fe20000400000 */
[C---:B------:R-:W-:Y:S01]  /*6700*/  LOP3.LUT R0, R58.reuse, 0xffff0000, RZ, 0xc0, !PT ;  /* 0xffff00003a007812 */ /* 0x040fe200078ec0ff */
[----:B------:R-:W-:Y:S01]  /*6710*/  FMUL R24, R47, R28 ;  /* 0x0000001c2f187220 */ /* 0x000fe20000400000 */
[----:B------:R-:W-:Y:S01]  /*6720*/  SHF.L.U32 R2, R59, 0x10, RZ ;  /* 0x000000103b027819 */ /* 0x000fe200000006ff */
[C---:B------:R-:W-:Y:S01]  /*6730*/  FMUL R28, R47.reuse, R32 ;  /* 0x000000202f1c7220 */ /* 0x040fe20000400000 */
[----:B------:R-:W-:Y:S01]  /*6740*/  SHF.L.U32 R32, R58, 0x10, RZ ;  /* 0x000000103a207819 */ /* 0x000fe200000006ff */
[----:B------:R-:W-:Y:S01]  /*6750*/  FMUL R5, R47, R9 ;  /* 0x000000092f057220 */ /* 0x000fe20000400000 */
[C---:B------:R-:W-:Y:S01]  /*6760*/  FFMA R3, R49.reuse, R50, R3 ;  /* 0x0000003231037223 */ /* 0x040fe20000000003 */
[----:B------:R-:W-:Y:S01]  /*6770*/  FFMA R7, R49, R51, R7 ;  /* 0x0000003331077223 */ /* 0x000fe20000000007 */
[----:B------:R-:W-:Y:S01]  /*6780*/  FMUL R6, R47, R10 ;  /* 0x0000000a2f067220 */ /* 0x000fe20000400000 */
[----:B------:R-:W-:Y:S01]  /*6790*/  FFMA R4, R49, R32, R4 ;  /* 0x0000002031047223 */ /* 0x000fe20000000004 */
[----:B------:R-:W-:Y:S01]  /*67a0*/  LOP3.LUT R32, R59, 0xffff0000, RZ, 0xc0, !PT ;  /* 0xffff00003b207812 */ /* 0x000fe200078ec0ff */
[----:B------:R-:W-:Y:S01]  /*67b0*/  FFMA R5, R49, R0, R5 ;  /* 0x0000000031057223 */ /* 0x000fe20000000005 */
[C---:B------:R-:W-:Y:S01]  /*67c0*/  SHF.L.U32 R0, R60.reuse, 0x10, RZ ;  /* 0x000000103c007819 */ /* 0x040fe200000006ff */
[----:B------:R-:W-:Y:S01]  /*67d0*/  FMUL R11, R47, R11 ;  /* 0x0000000b2f0b7220 */ /* 0x000fe20000400000 */
[----:B------:R-:W-:Y:S01]  /*67e0*/  F2FP.BF16.F32.PACK_AB R53, R7, R3 ;  /* 0x000000030735723e */ /* 0x000fe200000010ff */
[C---:B------:R-:W-:Y:S01]  /*67f0*/  FFMA R6, R49.reuse, R2, R6 ;  /* 0x0000000231067223 */ /* 0x040fe20000000006 */
[----:B------:R-:W-:Y:S01]  /*6800*/  LOP3.LUT R2, R60, 0xffff0000, RZ, 0xc0, !PT ;  /* 0xffff00003c027812 */ /* 0x000fe200078ec0ff */
[----:B------:R-:W-:Y:S01]  /*6810*/  FFMA R11, R49, R32, R11 ;  /* 0x00000020310b7223 */ /* 0x000fe2000000000b */
[----:B------:R-:W-:Y:S01]  /*6820*/  SHF.L.U32 R3, R61, 0x10, RZ ;  /* 0x000000103d037819 */ /* 0x000fe200000006ff */
[----:B------:R-:W-:Y:S01]  /*6830*/  FFMA R8, R49, R0, R8 ;  /* 0x0000000031087223 */ /* 0x000fe20000000008 */
[----:B------:R-:W-:Y:S01]  /*6840*/  LOP3.LUT R0, R61, 0xffff0000, RZ, 0xc0, !PT ;  /* 0xffff00003d007812 */ /* 0x000fe200078ec0ff */
[----:B------:R-:W-:Y:S01]  /*6850*/  FMUL R9, R47, R13 ;  /* 0x0000000d2f097220 */ /* 0x000fe20000400000 */
[----:B------:R-:W-:Y:S01]  /*6860*/  F2FP.BF16.F32.PACK_AB R54, R5, R4 ;  /* 0x000000040536723e */ /* 0x000fe200000010ff */
[----:B------:R-:W-:Y:S01]  /*6870*/  FMUL R10, R47, R14 ;  /* 0x0000000e2f0a7220 */ /* 0x000fe20000400000 */
[----:B------:R-:W-:Y:S01]  /*6880*/  F2FP.BF16.F32.PACK_AB R55, R11, R6 ;  /* 0x000000060b37723e */ /* 0x000fe200000010ff */
[----:B------:R-:W-:Y:S01]  /*6890*/  FMUL R15, R47, R15 ;  /* 0x0000000f2f0f7220 */ /* 0x000fe20000400000 */
[----:B------:R-:W-:Y:S01]  /*68a0*/  SHF.L.U32 R4, R77, 0x10, RZ ;  /* 0x000000104d047819 */ /* 0x000fe200000006ff */
[C---:B------:R-:W-:Y:S01]  /*68b0*/  FFMA R9, R49.reuse, R2, R9 ;  /* 0x0000000231097223 */ /* 0x040fe20000000009 */
[C---:B------:R-:W-:Y:S01]  /*68c0*/  SHF.L.U32 R2, R62.reuse, 0x10, RZ ;  /* 0x000000103e027819 */ /* 0x040fe200000006ff */
[C---:B------:R-:W-:Y:S01]  /*68d0*/  FFMA R10, R49.reuse, R3, R10 ;  /* 0x00000003310a7223 */ /* 0x040fe2000000000a */
[----:B------:R-:W-:Y:S01]  /*68e0*/  LOP3.LUT R3, R62, 0xffff0000, RZ, 0xc0, !PT ;  /* 0xffff00003e037812 */ /* 0x000fe200078ec0ff */
[----:B------:R-:W-:Y:S01]  /*68f0*/  FFMA R15, R49, R0, R15 ;  /* 0x00000000310f7223 */ /* 0x000fe2000000000f */
[----:B------:R-:W-:Y:S01]  /*6900*/  SHF.L.U32 R0, R63, 0x10, RZ ;  /* 0x000000103f007819 */ /* 0x000fe200000006ff */
[----:B------:R-:W-:Y:S01]  /*6910*/  FMUL R13, R47, R17 ;  /* 0x000000112f0d7220 */ /* 0x000fe20000400000 */
[----:B------:R-:W-:Y:S01]  /*6920*/  F2FP.BF16.F32.PACK_AB R8, R9, R8 ;  /* 0x000000080908723e */ /* 0x000fe200000010ff */
[----:B------:R-:W-:Y:S01]  /*6930*/  FMUL R14, R47, R18 ;  /* 0x000000122f0e7220 */ /* 0x000fe20000400000 */
[----:B------:R-:W-:Y:S01]  /*6940*/  F2FP.BF16.F32.PACK_AB R9, R15, R10 ;  /* 0x0000000a0f09723e */ /* 0x000fe200000010ff */
[----:B------:R-:W-:Y:S01]  /*6950*/  FFMA R12, R49, R2, R12 ;  /* 0x00000002310c7223 */ /* 0x000fe2000000000c */
[----:B------:R-:W-:Y:S01]  /*6960*/  LOP3.LUT R2, R63, 0xffff0000, RZ, 0xc0, !PT ;  /* 0xffff00003f027812 */ /* 0x000fe200078ec0ff */
[----:B------:R-:W-:Y:S01]  /*6970*/  FFMA R13, R49, R3, R13 ;  /* 0x00000003310d7223 */ /* 0x000fe2000000000d */
[----:B------:R-:W-:Y:S01]  /*6980*/  SHF.L.U32 R3, R69, 0x10, RZ ;  /* 0x0000001045037819 */ /* 0x000fe200000006ff */
[----:B------:R-:W-:Y:S01]  /*6990*/  FFMA R14, R49, R0, R14 ;  /* 0x00000000310e7223 */ /* 0x000fe2000000000e */
[C---:B------:R-:W-:Y:S01]  /*69a0*/  SHF.L.U32 R0, R68.reuse, 0x10, RZ ;  /* 0x0000001044007819 */ /* 0x040fe200000006ff */
[----:B------:R-:W-:Y:S01]  /*69b0*/  FMUL R19, R47, R19 ;  /* 0x000000132f137220 */ /* 0x000fe20000400000 */
[----:B------:R-:W-:Y:S01]  /*69c0*/  F2FP.BF16.F32.PACK_AB R10, R13, R12 ;  /* 0x0000000c0d0a723e */ /* 0x000fe200000010ff */
[----:B------:R-:W-:Y:S01]  /*69d0*/  FMUL R17, R47, R21 ;  /* 0x000000152f117220 */ /* 0x000fe20000400000 */
[----:B------:R-:W-:Y:S01]  /*69e0*/  LOP3.LUT R5, R79, 0xffff0000, RZ, 0xc0, !PT ;  /* 0xffff00004f057812 */ /* 0x000fe200078ec0ff */
[C---:B------:R-:W-:Y:S01]  /*69f0*/  FFMA R19, R49.reuse, R2, R19 ;  /* 0x0000000231137223 */ /* 0x040fe20000000013 */
[----:B------:R-:W-:Y:S01]  /*6a00*/  LOP3.LUT R2, R68, 0xffff0000, RZ, 0xc0, !PT ;  /* 0xffff000044027812 */ /* 0x000fe200078ec0ff */
[----:B------:R1:W-:Y:S01]  /*6a10*/  STS.128 [R100+0x2000], R52 ;  /* 0x0020003464007388 */ /* 0x0003e20000000c00 */
[----:B------:R-:W-:Y:S01]  /*6a20*/  FFMA R16, R49, R0, R16 ;  /* 0x0000000031107223 */ /* 0x000fe20000000010 */
[----:B------:R-:W-:Y:S01]  /*6a30*/  LOP3.LUT R0, R69, 0xffff0000, RZ, 0xc0, !PT ;  /* 0xffff000045007812 */ /* 0x000fe200078ec0ff */
[----:B------:R-:W-:Y:S01]  /*6a40*/  FMUL R18, R47, R22 ;  /* 0x000000162f127220 */ /* 0x000fe20000400000 */
[----:B------:R-:W-:Y:S01]  /*6a50*/  F2FP.BF16.F32.PACK_AB R11, R19, R14 ;  /* 0x0000000e130b723e */ /* 0x000fe200000010ff */
[----:B------:R-:W-:Y:S01]  /*6a60*/  FMUL R23, R47, R23 ;  /* 0x000000172f177220 */ /* 0x000fe20000400000 */
[C---:B------:R-:W-:Y:S01]  /*6a70*/  FFMA R17, R49.reuse, R2, R17 ;  /* 0x0000000231117223 */ /* 0x040fe20000000011 */
[C---:B------:R-:W-:Y:S01]  /*6a80*/  SHF.L.U32 R2, R70.reuse, 0x10, RZ ;  /* 0x0000001046027819 */ /* 0x040fe200000006ff */
[----:B------:R-:W-:Y:S01]  /*6a90*/  FFMA R18, R49, R3, R18 ;  /* 0x0000000331127223 */ /* 0x000fe20000000012 */
[----:B------:R-:W-:Y:S01]  /*6aa0*/  SHF.L.U32 R3, R71, 0x10, RZ ;  /* 0x0000001047037819 */ /* 0x000fe200000006ff */
[----:B------:R1:W-:Y:S01]  /*6ab0*/  STS.128 [R99+0x2010], R8 ;  /* 0x0020100863007388 */ /* 0x0003e20000000c00 */
[----:B------:R-:W-:Y:S01]  /*6ac0*/  F2FP.BF16.F32.PACK_AB R16, R17, R16 ;  /* 0x000000101110723e */ /* 0x000fe200000010ff */
[----:B------:R-:W-:Y:S01]  /*6ad0*/  FFMA R23, R49, R0, R23 ;  /* 0x0000000031177223 */ /* 0x000fe20000000017 */
[----:B------:R-:W-:Y:S01]  /*6ae0*/  LOP3.LUT R0, R70, 0xffff0000, RZ, 0xc0, !PT ;  /* 0xffff000046007812 */ /* 0x000fe200078ec0ff */
[C---:B------:R-:W-:Y:S01]  /*6af0*/  FMUL R21, R47.reuse, R25 ;  /* 0x000000192f157220 */ /* 0x040fe20000400000 */
[----:B------:R-:W-:Y:S01]  /*6b00*/  FMUL R22, R47, R26 ;  /* 0x0000001a2f167220 */ /* 0x000fe20000400000 */
[C---:B------:R-:W-:Y:S01]  /*6b10*/  FFMA R20, R49.reuse, R2, R20 ;  /* 0x0000000231147223 */ /* 0x040fe20000000014 */
[C---:B------:R-:W-:Y:S01]  /*6b20*/  SHF.L.U32 R2, R76.reuse, 0x10, RZ ;  /* 0x000000104c027819 */ /* 0x040fe200000006ff */
[----:B------:R-:W-:Y:S01]  /*6b30*/  FFMA R21, R49, R0, R21 ;  /* 0x0000000031157223 */ /* 0x000fe20000000015 */
[----:B------:R-:W-:Y:S01]  /*6b40*/  LOP3.LUT R0, R71, 0xffff0000, RZ, 0xc0, !PT ;  /* 0xffff000047007812 */ /* 0x000fe200078ec0ff */
[----:B------:R-:W-:Y:S01]  /*6b50*/  FFMA R22, R49, R3, R22 ;  /* 0x0000000331167223 */ /* 0x000fe20000000016 */
[C---:B------:R-:W-:Y:S01]  /*6b60*/  FMUL R27, R47.reuse, R27 ;  /* 0x0000001b2f1b7220 */ /* 0x040fe20000400000 */
[----:B------:R-:W-:Y:S01]  /*6b70*/  LOP3.LUT R3, R76, 0xffff0000, RZ, 0xc0, !PT ;  /* 0xffff00004c037812 */ /* 0x000fe200078ec0ff */
[C---:B------:R-:W-:Y:S01]  /*6b80*/  FMUL R25, R47.reuse, R29 ;  /* 0x0000001d2f197220 */ /* 0x040fe20000400000 */
[----:B------:R-:W-:Y:S01]  /*6b90*/  FMUL R26, R47, R30 ;  /* 0x0000001e2f1a7220 */ /* 0x000fe20000400000 */
[C---:B------:R-:W-:Y:S01]  /*6ba0*/  FFMA R27, R49.reuse, R0, R27 ;  /* 0x00000000311b7223 */ /* 0x040fe2000000001b */
[----:B------:R-:W-:Y:S01]  /*6bb0*/  FFMA R24, R49, R2, R24 ;  /* 0x0000000231187223 */ /* 0x000fe20000000018 */
[----:B------:R-:W-:Y:S01]  /*6bc0*/  LOP3.LUT R0, R77, 0xffff0000, RZ, 0xc0, !PT ;  /* 0xffff00004d007812 */ /* 0x000fe200078ec0ff */
[----:B------:R-:W-:Y:S01]  /*6bd0*/  FFMA R25, R49, R3, R25 ;  /* 0x0000000331197223 */ /* 0x000fe20000000019 */
[----:B------:R-:W-:Y:S01]  /*6be0*/  FMUL R31, R47, R31 ;  /* 0x0000001f2f1f7220 */ /* 0x000fe20000400000 */
[C---:B------:R-:W-:Y:S01]  /*6bf0*/  SHF.L.U32 R2, R78.reuse, 0x10, RZ ;  /* 0x000000104e027819 */ /* 0x040fe200000006ff */
[----:B------:R-:W-:Y:S01]  /*6c00*/  FFMA R26, R49, R4, R26 ;  /* 0x00000004311a7223 */ /* 0x000fe2000000001a */
[----:B------:R-:W-:Y:S01]  /*6c10*/  LOP3.LUT R3, R78, 0xffff0000, RZ, 0xc0, !PT ;  /* 0xffff00004e037812 */ /* 0x000fe200078ec0ff */
[----:B------:R-:W-:Y:S01]  /*6c20*/  FMUL R29, R47, R33 ;  /* 0x000000212f1d7220 */ /* 0x000fe20000400000 */
[----:B------:R-:W-:Y:S01]  /*6c30*/  SHF.L.U32 R4, R79, 0x10, RZ ;  /* 0x000000104f047819 */ /* 0x000fe200000006ff */
[----:B------:R-:W-:Y:S01]  /*6c40*/  FMUL R30, R47, R34 ;  /* 0x000000222f1e7220 */ /* 0x000fe20000400000 */
[----:B------:R-:W-:Y:S01]  /*6c50*/  F2FP.BF16.F32.PACK_AB R17, R23, R18 ;  /* 0x000000121711723e */ /* 0x000fe200000010ff */
[----:B------:R-:W-:Y:S01]  /*6c60*/  FFMA R31, R49, R0, R31 ;  /* 0x00000000311f7223 */ /* 0x000fe2000000001f */
[----:B------:R-:W-:Y:S01]  /*6c70*/  FMUL R35, R47, R35 ;  /* 0x000000232f237220 */ /* 0x000fe20000400000 */
[----:B------:R-:W-:Y:S01]  /*6c80*/  F2FP.BF16.F32.PACK_AB R18, R21, R20 ;  /* 0x000000141512723e */ /* 0x000fe200000010ff */
[----:B------:R-:W-:Y:S01]  /*6c90*/  FFMA R28, R49, R2, R28 ;  /* 0x00000002311c7223 */ /* 0x000fe2000000001c */
[----:B------:R-:W-:Y:S01]  /*6ca0*/  F2FP.BF16.F32.PACK_AB R19, R27, R22 ;  /* 0x000000161b13723e */ /* 0x000fe200000010ff */
[C---:B------:R-:W-:Y:S01]  /*6cb0*/  FFMA R29, R49.reuse, R3, R29 ;  /* 0x00000003311d7223 */ /* 0x040fe2000000001d */
[C---:B------:R-:W-:Y:S01]  /*6cc0*/  FFMA R30, R49.reuse, R4, R30 ;  /* 0x00000004311e7223 */ /* 0x040fe2000000001e */
[----:B------:R-:W-:Y:S01]  /*6cd0*/  FFMA R35, R49, R5, R35 ;  /* 0x0000000531237223 */ /* 0x000fe20000000023 */
[----:B------:R-:W-:Y:S01]  /*6ce0*/  F2FP.BF16.F32.PACK_AB R24, R25, R24 ;  /* 0x000000181918723e */ /* 0x000fe200000010ff */
[----:B------:R1:W-:Y:S01]  /*6cf0*/  STS.128 [R98+0x2020], R16 ;  /* 0x0020201062007388 */ /* 0x0003e20000000c00 */
[----:B------:R-:W-:Y:S02]  /*6d00*/  F2FP.BF16.F32.PACK_AB R25, R31, R26 ;  /* 0x0000001a1f19723e */ /* 0x000fe400000010ff */
[----:B------:R-:W-:Y:S02]  /*6d10*/  F2FP.BF16.F32.PACK_AB R26, R29, R28 ;  /* 0x0000001c1d1a723e */ /* 0x000fe400000010ff */
[----:B------:R-:W-:Y:S02]  /*6d20*/  F2FP.BF16.F32.PACK_AB R27, R35, R30 ;  /* 0x0000001e231b723e */ /* 0x000fe400000010ff */
[----:B------:R-:W-:Y:S02]  /*6d30*/  LEA R0, R65, UR48, 0x3 ;  /* 0x0000003041007c11 */ /* 0x000fe4000f8e18ff */
[----:B------:R-:W-:Y:S01]  /*6d40*/  @P6 SHF.L.U32 R2, R97, 0x1f, RZ ;  /* 0x0000001f61026819 */ /* 0x000fe200000006ff */
        /* <DEDUP_REMOVED lines=9> */
[----:B------:R-:W-:Y:S02]  /*6de0*/  UIADD3 UR8, UP0, UPT, UR52, 0x680, URZ ;  /* 0x0000068034087890 */ /* 0x000fe4000ff1e0ff */
[----:B------:R-:W-:Y:S02]  /*6df0*/  UIADD3 UR5, UPT, UPT, UR41, 0x20, URZ ;  /* 0x0000002029057890 */ /* 0x000fe4000fffe0ff */
[----:B------:R-:W-:Y:S02]  /*6e00*/  UIADD3 UR4, UPT, UPT, UR48, 0x2200, URZ ;  /* 0x0000220030047890 */ /* 0x000fe4000fffe0ff */
[----:B------:R-:W-:Y:S01]  /*6e10*/  UIADD3.X UR9, UPT, UPT, URZ, UR53, URZ, UP0, !UPT ;  /* 0x00000035ff097290 */ /* 0x000fe200087fe4ff */
[----:B------:R-:W-:Y:S01]  /*6e20*/  UMOV UR6, UR42 ;  /* 0x0000002a00067c82 */ /* 0x000fe20008000000 */
[----:B------:R-:W-:Y:S07]  /*6e30*/  UMOV UR7, UR36 ;  /* 0x0000002400077c82 */ /* 0x000fee0008000000 */
[----:B------:R2:W-:Y:S01]  /*6e40*/  UTMASTG.3D [UR4], [UR8] ;  /* 0x00000004080073b5 */ /* 0x0005e20008010000 */
[----:B------:R0:W-:Y:S01]  /*6e50*/  UTMACMDFLUSH ;  /* 0x00000000000079b7 */ /* 0x0001e20000000000 */
[----:B--2---:R-:W-:Y:S04]  /*6e60*/  DEPBAR.LE SB0, 0x1 ;  /* 0x000080400000791a */ /* 0x004fe80000000000 */
.L_x_106:
[----:B------:R-:W-:Y:S05]  /*6e70*/  BSYNC.RECONVERGENT B0 ;  /* 0x0000000000007941 */ /* 0x000fea0003800200 */
.L_x_105:
[----:B------:R-:W-:Y:S01]  /*6e80*/  BAR.SYNC.DEFER_BLOCKING 0x1, 0x80 ;  /* 0x0042000000007b1d */ /* 0x000fe20000010000 */
[----:B------:R-:W-:Y:S04]  /*6e90*/  UIADD3 UR40, UPT, UPT, UR51, 0x1, URZ ;  /* 0x0000000133287890 */ /* 0x000fe8000fffe0ff */
[----:B------:R-:W-:Y:S04]  /*6ea0*/  UISETP.NE.AND UP0, UPT, UR40, 0x4, UPT ;  /* 0x000000042800788c */ /* 0x000fe8000bf05270 */
[----:B------:R-:W-:Y:S01]  /*6eb0*/  USEL UR40, UR40, URZ, UP0 ;  /* 0x000000ff28287287 */ /* 0x000fe20008000000 */
[----:B------:R2:W-:Y:S01]  /*6ec0*/  @P6 SYNCS.ARRIVE.TRANS64.RED.A1T0 RZ, [R72+URZ], RZ ;  /* 0x000000ff48ff69a7 */ /* 0x0005e200081004ff */
[----:B------:R-:W-:Y:S01]  /*6ed0*/  BSSY B1, `(.L_x_107) ;  /* 0x0000017000017945 */ /* 0x000fe20003800000 */
[----:B------:R-:W4:Y:S02]  /*6ee0*/  @P6 SYNCS.PHASECHK.TRANS64.TRYWAIT P0, [R0+URZ+0x20], R2 ;  /* 0x00002002000065a7 */ /* 0x000f2400080011ff */
[----:B----4-:R-:W-:Y:S01]  /*6ef0*/  @P6 SEL R66, RZ, 0x1, !P0 ;  /* 0x00000001ff426807 */ /* 0x010fe20004000000 */
[----:B--2---:R-:W-:Y:S06]  /*6f00*/  @!P6 BRA `(.L_x_108) ;  /* 0x00000000004ce947 */ /* 0x004fec0003800000 */
        /* <DEDUP_REMOVED lines=9> */
[----:B------:R-:W-:Y:S04]  /*6fa0*/  SHF.L.U32 R6, R97, 0x1f, RZ ;  /* 0x0000001f61067819 */ /* 0x000fe800000006ff */
[----:B------:R-:W2:Y:S02]  /*6fb0*/  SYNCS.PHASECHK.TRANS64.TRYWAIT P0, [R0+URZ+0x20], R6 ;  /* 0x00002006000075a7 */ /* 0x000ea400080011ff */
[----:B--2---:R-:W-:Y:S05]  /*6fc0*/  @!P0 BRA `(.L_x_111) ;  /* 0x0000002400348947 */ /* 0x004fea0003800000 */
.L_x_110:
[----:B------:R-:W-:Y:S05]  /*6fd0*/  BSYNC B0 ;  /* 0x0000000000007941 */ /* 0x000fea0003800000 */
.L_x_109:
[----:B------:R-:W-:Y:S02]  /*6fe0*/  ISETP.NE.AND P0, PT, R67, RZ, PT ;  /* 0x000000ff4300720c */ /* 0x000fe40003f05270 */
[----:B------:R-:W-:Y:S11]  /*6ff0*/  IADD3 R65, PT, PT, R65, 0x1, RZ ;  /* 0x0000000141417810 */ /* 0x000ff60007ffe0ff */
[----:B------:R4:W1:Y:S04]  /*7000*/  @P0 LDS.128 R56, [R5] ;  /* 0x0000000005380984 */ /* 0x0008680000000c00 */
[----:B------:R4:W1:Y:S04]  /*7010*/  @P0 LDS.128 R60, [R4+0x10] ;  /* 0x00001000043c0984 */ /* 0x0008680000000c00 */
[----:B------:R4:W1:Y:S04]  /*7020*/  @P0 LDS.128 R68, [R3+0x20] ;  /* 0x0000200003440984 */ /* 0x0008680000000c00 */
[----:B------:R4:W1:Y:S02]  /*7030*/  @P0 LDS.128 R76, [R2+0x30] ;  /* 0x00003000024c0984 */ /* 0x0008640000000c00 */
.L_x_108:
[----:B------:R-:W-:Y:S05]  /*7040*/  BSYNC B1 ;  /* 0x0000000000017941 */ /* 0x000fea0003800000 */
.L_x_107:
        /* <DEDUP_REMOVED lines=21> */
.L_x_112:
        /* <DEDUP_REMOVED lines=146> */
.L_x_114:
[----:B------:R-:W-:Y:S05]  /*7ac0*/  BSYNC.RECONVERGENT B0 ;  /* 0x0000000000007941 */ /* 0x000fea0003800200 */
.L_x_113:
        /* <DEDUP_REMOVED lines=21> */
.L_x_118:
[----:B------:R-:W-:Y:S05]  /*7c20*/  BSYNC B0 ;  /* 0x0000000000007941 */ /* 0x000fea0003800000 */
.L_x_117:
[----:B------:R-:W-:Y:S11]  /*7c30*/  ISETP.NE.AND P0, PT, R67, RZ, PT ;  /* 0x000000ff4300720c */ /* 0x000ff60003f05270 */
[----:B------:R-:W-:Y:S02]  /*7c40*/  @!UPT UIADD3 URZ, UPT, UPT, URZ, URZ, URZ ;  /* 0x000000fffffff290 */ /* 0x000fe4000fffe0ff */
[----:B------:R4:W1:Y:S04]  /*7c50*/  @P0 LDS.128 R56, [R4] ;  /* 0x0000000004380984 */ /* 0x0008680000000c00 */
[----:B------:R4:W1:Y:S04]  /*7c60*/  @P0 LDS.128 R60, [R3+0x10] ;  /* 0x00001000033c0984 */ /* 0x0008680000000c00 */
[----:B------:R4:W1:Y:S04]  /*7c70*/  @P0 LDS.128 R68, [R2+0x20] ;  /* 0x0000200002440984 */ /* 0x0008680000000c00 */
[----:B------:R4:W1:Y:S02]  /*7c80*/  @P0 LDS.128 R76, [R65+0x30] ;  /* 0x00003000414c0984 */ /* 0x0008640000000c00 */
.L_x_116:
[----:B------:R-:W-:Y:S05]  /*7c90*/  BSYNC B1 ;  /* 0x0000000000017941 */ /* 0x000fea0003800000 */
.L_x_115:
        /* <DEDUP_REMOVED lines=21> */
.L_x_120:
[----:B------:R-:W-:Y:S01]  /*7df0*/  ISETP.NE.AND P0, PT, R102, RZ, PT ;  /* 0x000000ff6600720c */ /* 0x000fe20003f05270 */
[----:B------:R-:W-:Y:S05]  /*7e00*/  WARPSYNC.ALL ;  /* 0x0000000000007948 */ /* 0x000fea0003800000 */
[----:B------:R-:W-:Y:S01]  /*7e10*/  R2UR UR4, R48 ;  /* 0x00000000300472ca */ /* 0x000fe200000e0000 */
[----:B------:R-:W-:Y:S01]  /*7e20*/  BSSY.RECONVERGENT B0, `(.L_x_121) ;  /* 0x000008c000007945 */ /* 0x000fe20003800200 */
[----:B------:R-:W-:Y:S02]  /*7e30*/  R2UR UR5, R64 ;  /* 0x00000000400572ca */ /* 0x000fe400000e0000 */
[C---:B-1----:R-:W-:Y:S02]  /*7e40*/  SHF.L.U32 R0, R56.reuse, 0x10, RZ ;  /* 0x0000001038007819 */ /* 0x042fe400000006ff */
[----:B----4-:R-:W-:Y:S02]  /*7e50*/  LOP3.LUT R2, R56, 0xffff0000, RZ, 0xc0, !PT ;  /* 0xffff000038027812 */ /* 0x010fe400078ec0ff */
[C---:B------:R-:W-:Y:S02]  /*7e60*/  SHF.L.U32 R3, R57.reuse, 0x10, RZ ;  /* 0x0000001039037819 */ /* 0x040fe400000006ff */
[----:B------:R-:W-:Y:S02]  /*7e70*/  LOP3.LUT R48, R57, 0xffff0000, RZ, 0xc0, !PT ;  /* 0xffff000039307812 */ /* 0x000fe400078ec0ff */
[C---:B------:R-:W-:Y:S01]  /*7e80*/  SHF.L.U32 R50, R58.reuse, 0x10, RZ ;  /* 0x000000103a327819 */ /* 0x040fe200000006ff */
[----:B------:R-:W1:Y:S01]  /*7e90*/  LDTM.x32 R4, tmem[UR4+0x60] ;  /* 0x00006004000479ee */ /* 0x000e6200082c0000 */
[----:B------:R-:W-:Y:S01]  /*7ea0*/  LOP3.LUT R51, R58, 0xffff0000, RZ, 0xc0, !PT ;  /* 0xffff00003a337812 */ /* 0x000fe200078ec0ff */
[----:B------:R-:W-:Y:S01]  /*7eb0*/  NOP ;  /* 0x0000000000007918 */ /* 0x000fe20000000000 */
[C---:B------:R-:W-:Y:S01]  /*7ec0*/  SHF.L.U32 R52, R59.reuse, 0x10, RZ ;  /* 0x000000103b347819 */ /* 0x040fe200000006ff */
[----:B------:R-:W-:Y:S01]  /*7ed0*/  UIADD3 UR5, UPT, UPT, UR5, 0xb0, URZ ;  /* 0x000000b005057890 */ /* 0x000fe2000fffe0ff */
[----:B------:R-:W-:Y:S02]  /*7ee0*/  LOP3.LUT R53, R59, 0xffff0000, RZ, 0xc0, !PT ;  /* 0xffff00003b357812 */ /* 0x000fe400078ec0ff */
[C---:B------:R-:W-:Y:S01]  /*7ef0*/  SHF.L.U32 R54, R60.reuse, 0x10, RZ ;  /* 0x000000103c367819 */ /* 0x040fe200000006ff */
[----:B------:R-:W-:Y:S01]  /*7f00*/  UPRMT UR5, UR37, 0x654, UR5 ;  /* 0x0000065425057896 */ /* 0x000fe20008000005 */
[----:B------:R-:W-:Y:S02]  /*7f10*/  LOP3.LUT R55, R60, 0xffff0000, RZ, 0xc0, !PT ;  /* 0xffff00003c377812 */ /* 0x000fe400078ec0ff */
[C---:B------:R-:W-:Y:S02]  /*7f20*/  SHF.L.U32 R56, R61.reuse, 0x10, RZ ;  /* 0x000000103d387819 */ /* 0x040fe400000006ff */
[----:B------:R-:W-:Y:S02]  /*7f30*/  LOP3.LUT R57, R61, 0xffff0000, RZ, 0xc0, !PT ;  /* 0xffff00003d397812 */ /* 0x000fe400078ec0ff */
[C---:B------:R-:W-:Y:S02]  /*7f40*/  SHF.L.U32 R58, R62.reuse, 0x10, RZ ;  /* 0x000000103e3a7819 */ /* 0x040fe400000006ff */
[----:B------:R-:W-:Y:S01]  /*7f50*/  LOP3.LUT R59, R62, 0xffff0000, RZ, 0xc0, !PT ;  /* 0xffff00003e3b7812 */ /* 0x000fe200078ec0ff */
[----:B-1----:R-:W-:Y:S01]  /*7f60*/  SYNCS.ARRIVE.TRANS64.RED.A1T0 RZ, [UR5], RZ ;  /* 0x000000ffffff79a7 */ /* 0x002fe20008100405 */
[C---:B------:R-:W-:Y:S02]  /*7f70*/  SHF.L.U32 R60, R63.reuse, 0x10, RZ ;  /* 0x000000103f3c7819 */ /* 0x040fe400000006ff */
[----:B------:R-:W-:Y:S02]  /*7f80*/  LOP3.LUT R61, R63, 0xffff0000, RZ, 0xc0, !PT ;  /* 0xffff00003f3d7812 */ /* 0x000fe400078ec0ff */
[C---:B------:R-:W-:Y:S01]  /*7f90*/  SHF.L.U32 R62, R68.reuse, 0x10, RZ ;  /* 0x00000010443e7819 */ /* 0x040fe200000006ff */
[C---:B------:R-:W-:Y:S01]  /*7fa0*/  FMUL R4, R47.reuse, R4 ;  /* 0x000000042f047220 */ /* 0x040fe20000400000 */
[C---:B------:R-:W-:Y:S01]  /*7fb0*/  FMUL R5, R47.reuse, R5 ;  /* 0x000000052f057220 */ /* 0x040fe20000400000 */
[----:B------:R-:W-:Y:S01]  /*7fc0*/  FMUL R6, R47, R6 ;  /* 0x000000062f067220 */ /* 0x000fe20000400000 */
[----:B------:R-:W-:Y:S01]  /*7fd0*/  LOP3.LUT R63, R68, 0xffff0000, RZ, 0xc0, !PT ;  /* 0xffff0000443f7812 */ /* 0x000fe200078ec0ff */
[C---:B------:R-:W-:Y:S01]  /*7fe0*/  FFMA R4, R49.reuse, R0, R4 ;  /* 0x0000000031047223 */ /* 0x040fe20000000004 */
[----:B------:R-:W-:Y:S01]  /*7ff0*/  FFMA R5, R49, R2, R5 ;  /* 0x0000000231057223 */ /* 0x000fe20000000005 */
[----:B------:R-:W-:Y:S01]  /*8000*/  SHF.L.U32 R64, R69, 0x10, RZ ;  /* 0x0000001045407819 */ /* 0x000fe200000006ff */
[----:B------:R-:W-:Y:S01]  /*8010*/  FFMA R6, R49, R3, R6 ;  /* 0x0000000331067223 */ /* 0x000fe20000000006 */
[----:B------:R-:W-:Y:S01]  /*8020*/  FMUL R7, R47, R7 ;  /* 0x000000072f077220 */ /* 0x000fe20000400000 */
[----:B------:R-:W-:Y:S01]  /*8030*/  LOP3.LUT R65, R69, 0xffff0000, RZ, 0xc0, !PT ;  /* 0xffff000045417812 */ /* 0x000fe200078ec0ff */
[----:B------:R-:W-:Y:S01]  /*8040*/  FMUL R8, R47, R8 ;  /* 0x000000082f087220 */ /* 0x000fe20000400000 */
[----:B------:R-:W-:Y:S01]  /*8050*/  F2FP.BF16.F32.PACK_AB R4, R5, R4 ;  /* 0x000000040504723e */ /* 0x000fe200000010ff */
[----:B------:R-:W-:Y:S01]  /*8060*/  FFMA R7, R49, R48, R7 ;  /* 0x0000003031077223 */ /* 0x000fe20000000007 */
[----:B------:R-:W-:Y:S01]  /*8070*/  FMUL R9, R47, R9 ;  /* 0x000000092f097220 */ /* 0x000fe20000400000 */
[----:B------:R-:W-:Y:S01]  /*8080*/  FFMA R8, R49, R50, R8 ;  /* 0x0000003231087223 */ /* 0x000fe20000000008 */
[C---:B------:R-:W-:Y:S01]  /*8090*/  SHF.L.U32 R66, R70.reuse, 0x10, RZ ;  /* 0x0000001046427819 */ /* 0x040fe200000006ff */
[----:B------:R-:W-:Y:S01]  /*80a0*/  FMUL R0, R47, R10 ;  /* 0x0000000a2f007220 */ /* 0x000fe20000400000 */
[----:B------:R-:W-:Y:S01]  /*80b0*/  F2FP.BF16.F32.PACK_AB R5, R7, R6 ;  /* 0x000000060705723e */ /* 0x000fe200000010ff */
[----:B------:R-:W-:Y:S01]  /*80c0*/  FFMA R9, R49, R51, R9 ;  /* 0x0000003331097223 */ /* 0x000fe20000000009 */
[----:B------:R-:W-:Y:S01]  /*80d0*/  FMUL R2, R47, R11 ;  /* 0x0000000b2f027220 */ /* 0x000fe20000400000 */
[----:B------:R-:W-:Y:S01]  /*80e0*/  FFMA R0, R49, R52, R0 ;  /* 0x0000003431007223 */ /* 0x000fe20000000000 */
[----:B------:R-:W-:Y:S01]  /*80f0*/  LOP3.LUT R67, R70, 0xffff0000, RZ, 0xc0, !PT ;  /* 0xffff000046437812 */ /* 0x000fe200078ec0ff */
[----:B------:R-:W-:Y:S01]  /*8100*/  FMUL R3, R47, R12 ;  /* 0x0000000c2f037220 */ /* 0x000fe20000400000 */
[----:B------:R-:W-:Y:S01]  /*8110*/  F2FP.BF16.F32.PACK_AB R6, R9, R8 ;  /* 0x000000080906723e */ /* 0x000fe200000010ff */
[----:B------:R-:W-:Y:S01]  /*8120*/  FFMA R2, R49, R53, R2 ;  /* 0x0000003531027223 */ /* 0x000fe20000000002 */
[----:B------:R-:W-:Y:S01]  /*8130*/  FMUL R10, R47, R13 ;  /* 0x0000000d2f0a7220 */ /* 0x000fe20000400000 */
[----:B------:R-:W-:Y:S01]  /*8140*/  FFMA R3, R49, R54, R3 ;  /* 0x0000003631037223 */ /* 0x000fe20000000003 */
[----:B------:R-:W-:Y:S01]  /*8150*/  SHF.L.U32 R68, R71, 0x10, RZ ;  /* 0x0000001047447819 */ /* 0x000fe200000006ff */
[----:B------:R-:W-:Y:S01]  /*8160*/  FMUL R11, R47, R14 ;  /* 0x0000000e2f0b7220 */ /* 0x000fe20000400000 */
[----:B------:R-:W-:Y:S01]  /*8170*/  F2FP.BF16.F32.PACK_AB R7, R2, R0 ;  /* 0x000000000207723e */ /* 0x000fe200000010ff */
[----:B------:R-:W-:Y:S01]  /*8180*/  FFMA R10, R49, R55, R10 ;  /* 0x00000037310a7223 */ /* 0x000fe2000000000a */
[C---:B------:R-:W-:Y:S01]  /*8190*/  FMUL R15, R47.reuse, R15 ;  /* 0x0000000f2f0f7220 */ /* 0x040fe20000400000 */
[C---:B------:R-:W-:Y:S01]  /*81a0*/  FMUL R12, R47.reuse, R16 ;  /* 0x000000102f0c7220 */ /* 0x040fe20000400000 */
[----:B------:R-:W-:Y:S01]  /*81b0*/  FMUL R13, R47, R17 ;  /* 0x000000112f0d7220 */ /* 0x000fe20000400000 */
[----:B------:R1:W-:Y:S01]  /*81c0*/  STS.128 [R100+0x6000], R4 ;  /* 0x0060000464007388 */ /* 0x0003e20000000c00 */
[----:B------:R-:W-:Y:S01]  /*81d0*/  LOP3.LUT R69, R71, 0xffff0000, RZ, 0xc0, !PT ;  /* 0xffff000047457812 */ /* 0x000fe200078ec0ff */
[C---:B------:R-:W-:Y:S01]  /*81e0*/  FFMA R11, R49.reuse, R56, R11 ;  /* 0x00000038310b7223 */ /* 0x040fe2000000000b */
[----:B------:R-:W-:Y:S01]  /*81f0*/  SHF.L.U32 R70, R76, 0x10, RZ ;  /* 0x000000104c467819 */ /* 0x000fe200000006ff */
[C---:B------:R-:W-:Y:S01]  /*8200*/  FFMA R15, R49.reuse, R57, R15 ;  /* 0x00000039310f7223 */ /* 0x040fe2000000000f */
[----:B------:R-:W-:Y:S01]  /*8210*/  F2FP.BF16.F32.PACK_AB R8, R10, R3 ;  /* 0x000000030a08723e */ /* 0x000fe200000010ff */
[C---:B------:R-:W-:Y:S01]  /*8220*/  FFMA R12, R49.reuse, R58, R12 ;  /* 0x0000003a310c7223 */ /* 0x040fe2000000000c */
[----:B------:R-:W-:Y:S01]  /*8230*/  FFMA R13, R49, R59, R13 ;  /* 0x0000003b310d7223 */ /* 0x000fe2000000000d */
[C---:B------:R-:W-:Y:S01]  /*8240*/  FMUL R14, R47.reuse, R18 ;  /* 0x000000122f0e7220 */ /* 0x040fe20000400000 */
[C---:B------:R-:W-:Y:S01]  /*8250*/  FMUL R19, R47.reuse, R19 ;  /* 0x000000132f137220 */ /* 0x040fe20000400000 */
[C---:B------:R-:W-:Y:S01]  /*8260*/  FMUL R16, R47.reuse, R20 ;  /* 0x000000142f107220 */ /* 0x040fe20000400000 */
[----:B------:R-:W-:Y:S01]  /*8270*/  FMUL R17, R47, R21 ;  /* 0x000000152f117220 */ /* 0x000fe20000400000 */
[----:B------:R-:W-:Y:S01]  /*8280*/  FFMA R14, R49, R60, R14 ;  /* 0x0000003c310e7223 */ /* 0x000fe2000000000e */
        /* <DEDUP_REMOVED lines=9> */
[----:B------:R-:W-:Y:S01]  /*8320*/  F2FP.BF16.F32.PACK_AB R9, R15, R11 ;  /* 0x0000000b0f09723e */ /* 0x000fe200000010ff */
[----:B------:R-:W-:Y:S01]  /*8330*/  FFMA R23, R49, R65, R23 ;  /* 0x0000004131177223 */ /* 0x000fe20000000017 */
[----:B------:R-:W-:Y:S01]  /*8340*/  FMUL R27, R47, R27 ;  /* 0x0000001b2f1b7220 */ /* 0x000fe20000400000 */
[----:B------:R-:W-:Y:S01]  /*8350*/  F2FP.BF16.F32.PACK_AB R10, R13, R12 ;  /* 0x0000000c0d0a723e */ /* 0x000fe200000010ff */
[----:B------:R-:W-:Y:S01]  /*8360*/  FFMA R20, R49, R66, R20 ;  /* 0x0000004231147223 */ /* 0x000fe20000000014 */
[----:B------:R-:W-:Y:S01]  /*8370*/  F2FP.BF16.F32.PACK_AB R11, R19, R14 ;  /* 0x0000000e130b723e */ /* 0x000fe200000010ff */
[----:B------:R-:W-:Y:S01]  /*8380*/  FMUL R24, R47, R28 ;  /* 0x0000001c2f187220 */ /* 0x000fe20000400000 */
[----:B------:R-:W-:Y:S01]  /*8390*/  LOP3.LUT R71, R76, 0xffff0000, RZ, 0xc0, !PT ;  /* 0xffff00004c477812 */ /* 0x000fe200078ec0ff */
[----:B------:R-:W-:Y:S01]  /*83a0*/  FFMA R21, R49, R67, R21 ;  /* 0x0000004331157223 */ /* 0x000fe20000000015 */
[----:B------:R-:W-:Y:S01]  /*83b0*/  SHF.L.U32 R72, R77, 0x10, RZ ;  /* 0x000000104d487819 */ /* 0x000fe200000006ff */
[----:B------:R1:W-:Y:S01]  /*83c0*/  STS.128 [R99+0x6010], R8 ;  /* 0x0060100863007388 */ /* 0x0003e20000000c00 */
[----:B------:R-:W-:Y:S01]  /*83d0*/  FMUL R25, R47, R29 ;  /* 0x0000001d2f197220 */ /* 0x000fe20000400000 */
[----:B------:R-:W-:Y:S01]  /*83e0*/  FFMA R22, R49, R68, R22 ;  /* 0x0000004431167223 */ /* 0x000fe20000000016 */
[----:B------:R-:W-:Y:S01]  /*83f0*/  LOP3.LUT R73, R77, 0xffff0000, RZ, 0xc0, !PT ;  /* 0xffff00004d497812 */ /* 0x000fe200078ec0ff */
[----:B------:R-:W-:Y:S01]  /*8400*/  FMUL R26, R47, R30 ;  /* 0x0000001e2f1a7220 */ /* 0x000fe20000400000 */
[----:B------:R-:W-:Y:S01]  /*8410*/  FFMA R27, R49, R69, R27 ;  /* 0x00000045311b7223 */ /* 0x000fe2000000001b */
[C---:B------:R-:W-:Y:S01]  /*8420*/  SHF.L.U32 R74, R78.reuse, 0x10, RZ ;  /* 0x000000104e4a7819 */ /* 0x040fe200000006ff */
[----:B------:R-:W-:Y:S01]  /*8430*/  FMUL R31, R47, R31 ;  /* 0x0000001f2f1f7220 */ /* 0x000fe20000400000 */
[----:B------:R-:W-:Y:S01]  /*8440*/  FFMA R24, R49, R70, R24 ;  /* 0x0000004631187223 */ /* 0x000fe20000000018 */
[----:B------:R-:W-:Y:S01]  /*8450*/  LOP3.LUT R75, R78, 0xffff0000, RZ, 0xc0, !PT ;  /* 0xffff00004e4b7812 */ /* 0x000fe200078ec0ff */
[----:B------:R-:W-:Y:S01]  /*8460*/  FMUL R28, R47, R32 ;  /* 0x000000202f1c7220 */ /* 0x000fe20000400000 */
[----:B------:R-:W-:Y:S01]  /*8470*/  FFMA R25, R49, R71, R25 ;  /* 0x0000004731197223 */ /* 0x000fe20000000019 */
[----:B------:R-:W-:Y:S01]  /*8480*/  SHF.L.U32 R76, R79, 0x10, RZ ;  /* 0x000000104f4c7819 */ /* 0x000fe200000006ff */
[----:B------:R-:W-:Y:S01]  /*8490*/  FMUL R29, R47, R33 ;  /* 0x000000212f1d7220 */ /* 0x000fe20000400000 */
[----:B------:R-:W-:Y:S01]  /*84a0*/  F2FP.BF16.F32.PACK_AB R16, R17, R16 ;  /* 0x000000101110723e */ /* 0x000fe200000010ff */
[----:B------:R-:W-:Y:S01]  /*84b0*/  FFMA R26, R49, R72, R26 ;  /* 0x00000048311a7223 */ /* 0x000fe2000000001a */
[----:B------:R-:W-:Y:S01]  /*84c0*/  LOP3.LUT R77, R79, 0xffff0000, RZ, 0xc0, !PT ;  /* 0xffff00004f4d7812 */ /* 0x000fe200078ec0ff */
        /* <DEDUP_REMOVED lines=33> */
.L_x_122:
[----:B------:R-:W-:Y:S05]  /*86e0*/  BSYNC.RECONVERGENT B0 ;  /* 0x0000000000007941 */ /* 0x000fea0003800200 */
.L_x_121:
[----:B------:R-:W-:Y:S01]  /*86f0*/  BAR.SYNC.DEFER_BLOCKING 0x1, 0x80 ;  /* 0x0042000000007b1d */ /* 0x000fe20000010000 */
[----:B------:R-:W-:Y:S01]  /*8700*/  UISETP.NE.AND UP0, UPT, UR49, -0x4, UPT ;  /* 0xfffffffc3100788c */ /* 0x000fe2000bf05270 */
[----:B------:R-:W-:Y:S08]  /*8710*/  IADD3 R45, PT, PT, R45, 0x1, RZ ;  /* 0x000000012d2d7810 */ /* 0x000ff00007ffe0ff */
[----:B------:R-:W-:Y:S05]  /*8720*/  BRA.U !UP0, `(.L_x_123) ;  /* 0x0000000108287547 */ /* 0x000fea000b800000 */
[----:B------:R-:W-:Y:S01]  /*8730*/  ISETP.NE.AND P0, PT, R107, RZ, PT ;  /* 0x000000ff6b00720c */ /* 0x000fe20003f05270 */
[----:B------:R-:W-:Y:S01]  /*8740*/  IMAD.U32 R2, RZ, RZ, UR51 ;  /* 0x00000033ff027e24 */ /* 0x000fe2000f8e00ff */
[----:B------:R-:W-:Y:S01]  /*8750*/  UIADD3 UR51, UPT, UPT, UR51, 0x1, URZ ;  /* 0x0000000133337890 */ /* 0x000fe2000fffe0ff */
[----:B------:R-:W-:Y:S03]  /*8760*/  IMAD.U32 R0, RZ, RZ, UR37 ;  /* 0x00000025ff007e24 */ /* 0x000fe6000f8e00ff */
[----:B------:R-:W-:Y:S04]  /*8770*/  UISETP.NE.AND UP0, UPT, UR51, 0x4, UPT ;  /* 0x000000043300788c */ /* 0x000fe8000bf05270 */
[----:B------:R-:W-:Y:S03]  /*8780*/  USEL UR51, UR51, URZ, UP0 ;  /* 0x000000ff33337287 */ /* 0x000fe60008000000 */
[----:B------:R-:W-:Y:S05]  /*8790*/  @P0 LEA R2, R2, UR48, 0x3 ;  /* 0x0000003002020c11 */ /* 0x000fea000f8e18ff */
[----:B------:R-:W-:Y:S05]  /*87a0*/  @P0 VIADD R2, R2, 0x40 ;  /* 0x0000004002020836 */ /* 0x000fea0000000000 */
[----:B------:R-:W-:Y:S04]  /*87b0*/  @P0 PRMT R0, R0, 0x654, R2 ;  /* 0x0000065400000816 */ /* 0x000fe80000000002 */
[----:B------:R2:W-:Y:S03]  /*87c0*/  @P0 SYNCS.ARRIVE.TRANS64.RED.A1T0 RZ, [R0+URZ], RZ ;  /* 0x000000ff00ff09a7 */ /* 0x0005e600081004ff */
.L_x_123:
[----:B------:R-:W-:Y:S01]  /*87d0*/  ISETP.NE.AND P2, PT, R103, RZ, PT ;  /* 0x000000ff6700720c */ /* 0x000fe20003f45270 */
[----:B------:R-:W-:Y:S01]  /*87e0*/  UIADD3 UR49, UPT, UPT, UR49, 0x4, URZ ;  /* 0x0000000431317890 */ /* 0x000fe2000fffe0ff */
[----:B------:R-:W-:Y:S01]  /*87f0*/  ISETP.NE.AND P0, PT, R105, 0x2, PT ;  /* 0x000000026900780c */ /* 0x000fe20003f05270 */
[----:B------:R-:W-:Y:S01]  /*8800*/  IMAD.IADD R14, R43, 0x1, R86 ;  /* 0x000000012b0e7824 */ /* 0x000fe200078e0256 */
[----:B------:R-:W-:Y:S01]  /*8810*/  ISETP.NE.AND P1, PT, R45, 0x4, PT ;  /* 0x000000042d00780c */ /* 0x000fe20003f25270 */
[----:B------:R-:W-:Y:S01]  /*8820*/  IMAD.IADD R15, R44, 0x1, R87 ;  /* 0x000000012c0f7824 */ /* 0x000fe200078e0257 */
[----:B------:R-:W-:Y:S02]  /*8830*/  SEL R2, RZ, 0x1, P0 ;  /* 0x00000001ff027807 */ /* 0x000fe40000000000 */
[----:B--2---:R-:W-:Y:S02]  /*8840*/  SEL R0, RZ, 0x1, P1 ;  /* 0x00000001ff007807 */ /* 0x004fe40000800000 */
[----:B------:R-:W-:Y:S02]  /*8850*/  LOP3.LUT R95, R95, R2, RZ, 0x3c, !PT ;  /* 0x000000025f5f7212 */ /* 0x000fe400078e3cff */
[----:B------:R-:W-:Y:S02]  /*8860*/  LOP3.LUT R96, R96, R0, RZ, 0x3c, !PT ;  /* 0x0000000060607212 */ /* 0x000fe400078e3cff */
[----:B------:R-:W-:Y:S02]  /*8870*/  @P2 R2UR UR36, R94 ;  /* 0x000000005e2422ca */ /* 0x000fe400000e0000 */
[----:B------:R-:W-:Y:S02]  /*8880*/  SEL R105, R105, RZ, P0 ;  /* 0x000000ff69697207 */ /* 0x000fe40000000000 */
[----:B------:R-:W-:Y:S01]  /*8890*/  SEL R45, R45, RZ, P1 ;  /* 0x000000ff2d2d7207 */ /* 0x000fe20000800000 */
[----:B------:R-:W-:Y:S10]  /*88a0*/  @P2 BRA `(.L_x_124) ;  /* 0xffffffc000502947 */ /* 0x000ff4000383ffff */
[----:B------:R-:W-:-:S09]  /*88b0*/  UISETP.NE.AND UP0, UPT, UR50, URZ, UPT ;  /* 0x000000ff3200728c */ /* 0x000fd2000bf05270 */
[----:B------:R-:W-:Y:S05]  /*88c0*/  BRA.U !UP0, `(.L_x_125) ;  /* 0x0000000108487547 */ /* 0x000fea000b800000 */
[----:B------:R-:W2:Y:S02]  /*88d0*/  LDCU.64 UR4, c[0x0][0x890] ;  /* 0x00011200ff0477ac */ /* 0x000ea40008000a00 */
[----:B--2---:R-:W-:-:S04]  /*88e0*/  UISETP.NE.U32.AND UP0, UPT, UR4, URZ, UPT ;  /* 0x000000ff0400728c */ /* 0x004fc8000bf05070 */
[----:B------:R-:W-:-:S09]  /*88f0*/  UISETP.NE.AND.EX UP0, UPT, UR5, URZ, UPT, UP0 ;  /* 0x000000ff0500728c */ /* 0x000fd2000bf05300 */
[----:B------:R-:W-:Y:S05]  /*8900*/  BRA.U UP0, `(.L_x_126) ;  /* 0x00000001000c7547 */ /* 0x000fea000b800000 */
[----:B------:R-:W-:-:S13]  /*8910*/  FSETP.NEU.AND P0, PT, R49, RZ, PT ;  /* 0x000000ff3100720b */ /* 0x000fda0003f0d000 */
[----:B------:R-:W-:Y:S05]  /*8920*/  @!P0 EXIT ;  /* 0x000000000000894d */ /* 0x000fea0003800000 */
[----:B------:R-:W-:Y:S05]  /*8930*/  BRA `(.L_x_125) ;  /* 0x00000000002c7947 */ /* 0x000fea0003800000 */
.L_x_126:
[----:B------:R-:W-:Y:S01]  /*8940*/  ISETP.NE.AND P0, PT, R104, RZ, PT ;  /* 0x000000ff6800720c */ /* 0x000fe20003f05270 */
[----:B------:R-:W-:-:S12]  /*8950*/  BSSY.RECONVERGENT B0, `(.L_x_125) ;  /* 0x0000009000007945 */ /* 0x000fd80003800200 */
[----:B------:R-:W-:Y:S05]  /*8960*/  @P0 BRA `(.L_x_127) ;  /* 0x0000000000140947 */ /* 0x000fea0003800000 */
[----:B------:R-:W2:Y:S02]  /*8970*/  LDCU.64 UR4, c[0x0][0x888] ;  /* 0x00011100ff0477ac */ /* 0x000ea40008000a00 */
[----:B--2---:R-:W-:-:S04]  /*8980*/  ISETP.NE.U32.AND P0, PT, RZ, UR4, PT ;  /* 0x00000004ff007c0c */ /* 0x004fc8000bf05070 */
[----:B------:R-:W-:-:S13]  /*8990*/  ISETP.NE.AND.EX P0, PT, RZ, UR5, PT, P0 ;  /* 0x00000005ff007c0c */ /* 0x000fda000bf05300 */
[----:B------:R-:W-:Y:S05]  /*89a0*/  @!P0 EXIT ;  /* 0x000000000000894d */ /* 0x000fea0003800000 */
[----:B------:R-:W-:Y:S05]  /*89b0*/  BRA `(.L_x_128) ;  /* 0x0000000000087947 */ /* 0x000fea0003800000 */
.L_x_127:
[----:B------:R-:W-:-:S13]  /*89c0*/  FSETP.NEU.AND P0, PT, R49, RZ, PT ;  /* 0x000000ff3100720b */ /* 0x000fda0003f0d000 */
[----:B------:R-:W-:Y:S05]  /*89d0*/  @!P0 EXIT ;  /* 0x000000000000894d */ /* 0x000fea0003800000 */
.L_x_128:
[----:B------:R-:W-:Y:S05]  /*89e0*/  BSYNC.RECONVERGENT B0 ;  /* 0x0000000000007941 */ /* 0x000fea0003800200 */
.L_x_125:
[----:B------:R-:W-:Y:S01]  /*89f0*/  ULEA UR4, UR51, UR48, 0x3 ;  /* 0x0000003033047291 */ /* 0x000fe2000f8e18ff */
[----:B------:R-:W-:-:S04]  /*8a00*/  DEPBAR.LE SB0, 0x0 ;  /* 0x000080000000791a */ /* 0x000fc80000000000 */
[----:B------:R-:W-:-:S04]  /*8a10*/  UIADD3 UR4, UPT, UPT, UR4, 0x40, URZ ;  /* 0x0000004004047890 */ /* 0x000fc8000fffe0ff */
[----:B------:R-:W-:-:S09]  /*8a20*/  UPRMT UR4, UR37, 0x654, UR4 ;  /* 0x0000065425047896 */ /* 0x000fd20008000004 */
[----:B------:R-:W-:Y:S01]  /*8a30*/  SYNCS.ARRIVE.TRANS64.RED.A1T0 RZ, [UR4], RZ ;  /* 0x000000ffffff79a7 */ /* 0x000fe20008100404 */
[----:B------:R-:W-:Y:S05]  /*8a40*/  EXIT ;  /* 0x000000000000794d */ /* 0x000fea0003800000 */
.L_x_19:
[----:B--2---:R2:W1:Y:S02]  /*8a50*/  SYNCS.PHASECHK.TRANS64.TRYWAIT P0, [R2+URZ+0xe0], R3 ;  /* 0x0000e003020075a7 */ /* 0x00446400080011ff */
[----:B-1----:R-:W-:Y:S05]  /*8a60*/  @!P0 NANOSLEEP.SYNCS 0x989680 ;  /* 0x009896800000895d */ /* 0x002fea0003900000 */
[----:B------:R-:W1:Y:S02]  /*8a70*/  @!P0 SYNCS.PHASECHK.TRANS64 P0, [R2+URZ+0xe0], R3 ;  /* 0x0000e003020085a7 */ /* 0x000e6400080010ff */
[----:B-1----:R-:W-:Y:S05]  /*8a80*/  @!P0 BRA `(.L_x_19) ;  /* 0xfffffffc00f08947 */ /* 0x002fea000383ffff */
[----:B------:R-:W-:Y:S05]  /*8a90*/  BRA `(.L_x_129) ;  /* 0xffffff8800c07947 */ /* 0x000fea000383ffff */
.L_x_22:
[----:B-1----:R-:W-:-:S07]  /*8aa0*/  MOV R2, UR33 ;  /* 0x0000002100027c02 */ /* 0x002fce0008000f00 */
.L_x_130:
[----:B-1----:R1:W2:Y:S02]  /*8ab0*/  SYNCS.PHASECHK.TRANS64.TRYWAIT P0, [R2+URZ+0x10], R4 ;  /* 0x00001004020075a7 */ /* 0x0022a400080011ff */
[----:B--2---:R-:W-:Y:S05]  /*8ac0*/  @!P0 NANOSLEEP.SYNCS 0x989680 ;  /* 0x009896800000895d */ /* 0x004fea0003900000 */
[----:B------:R-:W2:Y:S02]  /*8ad0*/  @!P0 SYNCS.PHASECHK.TRANS64 P0, [R2+URZ+0x10], R4 ;  /* 0x00001004020085a7 */ /* 0x000ea400080010ff */
[----:B--2---:R-:W-:Y:S05]  /*8ae0*/  @!P0 BRA `(.L_x_130) ;  /* 0xfffffffc00f08947 */ /* 0x004fea000383ffff */
[----:B------:R-:W-:Y:S05]  /*8af0*/  BRA `(.L_x_21) ;  /* 0xffffff8c00107947 */ /* 0x000fea000383ffff */
.L_x_28:
[----:B-1----:R-:W-:-:S07]  /*8b00*/  MOV R2, UR17 ;  /* 0x0000001100027c02 */ /* 0x002fce0008000f00 */
.L_x_131:
[----:B-1----:R1:W2:Y:S02]  /*8b10*/  SYNCS.PHASECHK.TRANS64.TRYWAIT P0, [R2+URZ+0x10], R4 ;  /* 0x00001004020075a7 */ /* 0x0022a400080011ff */
[----:B--2---:R-:W-:Y:S05]  /*8b20*/  @!P0 NANOSLEEP.SYNCS 0x989680 ;  /* 0x009896800000895d */ /* 0x004fea0003900000 */
[----:B------:R-:W2:Y:S02]  /*8b30*/  @!P0 SYNCS.PHASECHK.TRANS64 P0, [R2+URZ+0x10], R4 ;  /* 0x00001004020085a7 */ /* 0x000ea400080010ff */
[----:B--2---:R-:W-:Y:S05]  /*8b40*/  @!P0 BRA `(.L_x_131) ;  /* 0xfffffffc00f08947 */ /* 0x004fea000383ffff */
[----:B------:R-:W-:Y:S05]  /*8b50*/  BRA `(.L_x_27) ;  /* 0xffffff8c00b47947 */ /* 0x000fea000383ffff */
.L_x_32:
[----:B-1----:R1:W2:Y:S02]  /*8b60*/  SYNCS.PHASECHK.TRANS64.TRYWAIT P0, [R2+URZ+0x70], R3 ;  /* 0x00007003020075a7 */ /* 0x0022a400080011ff */
[----:B--2---:R-:W-:Y:S05]  /*8b70*/  @!P0 NANOSLEEP.SYNCS 0x989680 ;  /* 0x009896800000895d */ /* 0x004fea0003900000 */
[----:B------:R-:W2:Y:S02]  /*8b80*/  @!P0 SYNCS.PHASECHK.TRANS64 P0, [R2+URZ+0x70], R3 ;  /* 0x00007003020085a7 */ /* 0x000ea400080010ff */
[----:B--2---:R-:W-:Y:S05]  /*8b90*/  @!P0 BRA `(.L_x_32) ;  /* 0xfffffffc00f08947 */ /* 0x004fea000383ffff */
[----:B------:R-:W-:Y:S05]  /*8ba0*/  BRA `(.L_x_132) ;  /* 0xffffff9000407947 */ /* 0x000fea000383ffff */
.L_x_36:
[----:B----4-:R-:W-:-:S07]  /*8bb0*/  MOV R0, UR4 ;  /* 0x0000000400007c02 */ /* 0x010fce0008000f00 */
.L_x_133:
[----:B-1----:R1:W2:Y:S02]  /*8bc0*/  SYNCS.PHASECHK.TRANS64.TRYWAIT P0, [R0+URZ], R2 ;  /* 0x00000002000075a7 */ /* 0x0022a400080011ff */
[----:B--2---:R-:W-:Y:S05]  /*8bd0*/  @!P0 NANOSLEEP.SYNCS 0x989680 ;  /* 0x009896800000895d */ /* 0x004fea0003900000 */
[----:B------:R-:W2:Y:S02]  /*8be0*/  @!P0 SYNCS.PHASECHK.TRANS64 P0, [R0+URZ], R2 ;  /* 0x00000002000085a7 */ /* 0x000ea400080010ff */
[----:B--2---:R-:W-:Y:S05]  /*8bf0*/  @!P0 BRA `(.L_x_133) ;  /* 0xfffffffc00f08947 */ /* 0x004fea000383ffff */
[----:B------:R-:W-:Y:S05]  /*8c00*/  BRA `(.L_x_134) ;  /* 0xffffff9400b07947 */ /* 0x000fea000383ffff */
.L_x_39:
[----:B-1----:R1:W2:Y:S02]  /*8c10*/  SYNCS.PHASECHK.TRANS64.TRYWAIT P0, [R0+URZ+0xd0], R4 ;  /* 0x0000d004000075a7 */ /* 0x0022a400080011ff */
[----:B--2---:R-:W-:Y:S05]  /*8c20*/  @!P0 NANOSLEEP.SYNCS 0x989680 ;  /* 0x009896800000895d */ /* 0x004fea0003900000 */
[----:B------:R-:W2:Y:S02]  /*8c30*/  @!P0 SYNCS.PHASECHK.TRANS64 P0, [R0+URZ+0xd0], R4 ;  /* 0x0000d004000085a7 */ /* 0x000ea400080010ff */
[----:B--2---:R-:W-:Y:S05]  /*8c40*/  @!P0 BRA `(.L_x_39) ;  /* 0xfffffffc00f08947 */ /* 0x004fea000383ffff */
[----:B------:R-:W-:Y:S05]  /*8c50*/  BRA `(.L_x_135) ;  /* 0xffffff98000c7947 */ /* 0x000fea000383ffff */
.L_x_40:
[----:B------:R-:W-:-:S07]  /*8c60*/  MOV R0, UR5 ;  /* 0x0000000500007c02 */ /* 0x000fce0008000f00 */
.L_x_136:
[----:B-1----:R1:W2:Y:S02]  /*8c70*/  SYNCS.PHASECHK.TRANS64.TRYWAIT P0, [R0+URZ+0x80], R5 ;  /* 0x00008005000075a7 */ /* 0x0022a400080011ff */
[----:B--2---:R-:W-:Y:S05]  /*8c80*/  @!P0 NANOSLEEP.SYNCS 0x989680 ;  /* 0x009896800000895d */ /* 0x004fea0003900000 */
[----:B------:R-:W2:Y:S02]  /*8c90*/  @!P0 SYNCS.PHASECHK.TRANS64 P0, [R0+URZ+0x80], R5 ;  /* 0x00008005000085a7 */ /* 0x000ea400080010ff */
[----:B--2---:R-:W-:Y:S05]  /*8ca0*/  @!P0 BRA `(.L_x_136) ;  /* 0xfffffffc00f08947 */ /* 0x004fea000383ffff */
[----:B------:R-:W-:Y:S05]  /*8cb0*/  BRA `(.L_x_137) ;  /* 0xffffff98001c7947 */ /* 0x000fea000383ffff */
.L_x_41:
[----:B-1----:R1:W2:Y:S02]  /*8cc0*/  SYNCS.PHASECHK.TRANS64.TRYWAIT P1, [R0+URZ+0x70], R4 ;  /* 0x00007004000075a7 */ /* 0x0022a400080211ff */
[----:B--2---:R-:W-:Y:S05]  /*8cd0*/  @!P1 NANOSLEEP.SYNCS 0x989680 ;  /* 0x009896800000995d */ /* 0x004fea0003900000 */
[----:B------:R-:W2:Y:S02]  /*8ce0*/  @!P1 SYNCS.PHASECHK.TRANS64 P1, [R0+URZ+0x70], R4 ;  /* 0x00007004000095a7 */ /* 0x000ea400080210ff */
[----:B--2---:R-:W-:Y:S05]  /*8cf0*/  @!P1 BRA `(.L_x_41) ;  /* 0xfffffffc00f09947 */ /* 0x004fea000383ffff */
[----:B------:R-:W-:Y:S05]  /*8d00*/  BRA `(.L_x_138) ;  /* 0xffffff98004c7947 */ /* 0x000fea000383ffff */
.L_x_44:
[----:B------:R-:W-:-:S07]  /*8d10*/  MOV R0, UR5 ;  /* 0x0000000500007c02 */ /* 0x000fce0008000f00 */
.L_x_139:
[----:B-1----:R1:W2:Y:S02]  /*8d20*/  SYNCS.PHASECHK.TRANS64.TRYWAIT P0, [R0+URZ+0x80], R2 ;  /* 0x00008002000075a7 */ /* 0x0022a400080011ff */
[----:B--2---:R-:W-:Y:S05]  /*8d30*/  @!P0 NANOSLEEP.SYNCS 0x989680 ;  /* 0x009896800000895d */ /* 0x004fea0003900000 */
[----:B------:R-:W2:Y:S02]  /*8d40*/  @!P0 SYNCS.PHASECHK.TRANS64 P0, [R0+URZ+0x80], R2 ;  /* 0x00008002000085a7 */ /* 0x000ea400080010ff */
[----:B--2---:R-:W-:Y:S05]  /*8d50*/  @!P0 BRA `(.L_x_139) ;  /* 0xfffffffc00f08947 */ /* 0x004fea000383ffff */
[----:B------:R-:W-:Y:S05]  /*8d60*/  BRA `(.L_x_43) ;  /* 0xffffff9800a07947 */ /* 0x000fea000383ffff */
.L_x_51:
[----:B-1----:R1:W2:Y:S02]  /*8d70*/  SYNCS.PHASECHK.TRANS64.TRYWAIT P1, [R0+URZ+0x70], R2 ;  /* 0x00007002000075a7 */ /* 0x0022a400080211ff */
[----:B--2---:R-:W-:Y:S05]  /*8d80*/  @!P1 NANOSLEEP.SYNCS 0x989680 ;  /* 0x009896800000995d */ /* 0x004fea0003900000 */
[----:B------:R-:W2:Y:S02]  /*8d90*/  @!P1 SYNCS.PHASECHK.TRANS64 P1, [R0+URZ+0x70], R2 ;  /* 0x00007002000095a7 */ /* 0x000ea400080210ff */
[----:B--2---:R-:W-:Y:S05]  /*8da0*/  @!P1 BRA `(.L_x_51) ;  /* 0xfffffffc00f09947 */ /* 0x004fea000383ffff */
[----:B------:R-:W-:Y:S05]  /*8db0*/  BRA `(.L_x_140) ;  /* 0xffffffa000007947 */ /* 0x000fea000383ffff */
.L_x_52:
[----:B------:R-:W-:-:S07]  /*8dc0*/  MOV R2, UR8 ;  /* 0x0000000800027c02 */ /* 0x000fce0008000f00 */
.L_x_141:
[----:B-1----:R1:W2:Y:S02]  /*8dd0*/  SYNCS.PHASECHK.TRANS64.TRYWAIT P0, [R2+URZ+0xb0], R0 ;  /* 0x0000b000020075a7 */ /* 0x0022a400080011ff */
[----:B--2---:R-:W-:Y:S05]  /*8de0*/  @!P0 NANOSLEEP.SYNCS 0x989680 ;  /* 0x009896800000895d */ /* 0x004fea0003900000 */
[----:B------:R-:W2:Y:S02]  /*8df0*/  @!P0 SYNCS.PHASECHK.TRANS64 P0, [R2+URZ+0xb0], R0 ;  /* 0x0000b000020085a7 */ /* 0x000ea400080010ff */
[----:B--2---:R-:W-:Y:S05]  /*8e00*/  @!P0 BRA `(.L_x_141) ;  /* 0xfffffffc00f08947 */ /* 0x004fea000383ffff */
[----:B------:R-:W-:Y:S05]  /*8e10*/  BRA `(.L_x_142) ;  /* 0xffffffa000387947 */ /* 0x000fea000383ffff */
.L_x_55:
[----:B------:R-:W-:Y:S07]  /*8e20*/  MOV R0, UR7 ;  /* 0x0000000700007c02 */ /* 0x000fee0008000f00 */
.L_x_143:
[----:B-1----:R1:W2:Y:S02]  /*8e30*/  SYNCS.PHASECHK.TRANS64.TRYWAIT P0, [R0+URZ], R2 ;  /* 0x00000002000075a7 */ /* 0x0022a400080011ff */
[----:B--2---:R-:W-:Y:S05]  /*8e40*/  @!P0 NANOSLEEP.SYNCS 0x989680 ;  /* 0x009896800000895d */ /* 0x004fea0003900000 */
[----:B------:R-:W2:Y:S02]  /*8e50*/  @!P0 SYNCS.PHASECHK.TRANS64 P0, [R0+URZ], R2 ;  /* 0x00000002000085a7 */ /* 0x000ea400080010ff */
[----:B--2---:R-:W-:Y:S05]  /*8e60*/  @!P0 BRA `(.L_x_143) ;  /* 0xfffffffc00f08947 */ /* 0x004fea000383ffff */
[----:B------:R-:W-:Y:S05]  /*8e70*/  BRA `(.L_x_54) ;  /* 0xffffffa000547947 */ /* 0x000fea000383ffff */
.L_x_58:
[----:B------:R-:W-:-:S07]  /*8e80*/  MOV R0, UR5 ;  /* 0x0000000500007c02 */ /* 0x000fce0008000f00 */
.L_x_144:
[----:B--2---:R2:W3:Y:S02]  /*8e90*/  SYNCS.PHASECHK.TRANS64.TRYWAIT P0, [R0+URZ], R2 ;  /* 0x00000002000075a7 */ /* 0x0044e400080011ff */
[----:B---3--:R-:W-:Y:S05]  /*8ea0*/  @!P0 NANOSLEEP.SYNCS 0x989680 ;  /* 0x009896800000895d */ /* 0x008fea0003900000 */
[----:B------:R-:W3:Y:S02]  /*8eb0*/  @!P0 SYNCS.PHASECHK.TRANS64 P0, [R0+URZ], R2 ;  /* 0x00000002000085a7 */ /* 0x000ee400080010ff */
[----:B---3--:R-:W-:Y:S05]  /*8ec0*/  @!P0 BRA `(.L_x_144) ;  /* 0xfffffffc00f08947 */ /* 0x008fea000383ffff */
[----:B------:R-:W-:Y:S05]  /*8ed0*/  BRA `(.L_x_145) ;  /* 0xffffffa400087947 */ /* 0x000fea000383ffff */
.L_x_59:
[----:B------:R-:W-:-:S07]  /*8ee0*/  MOV R0, UR5 ;  /* 0x0000000500007c02 */ /* 0x000fce0008000f00 */
.L_x_146:
[----:B-1----:R1:W2:Y:S02]  /*8ef0*/  SYNCS.PHASECHK.TRANS64.TRYWAIT P0, [R0+URZ], R3 ;  /* 0x00000003000075a7 */ /* 0x0022a400080011ff */
[----:B--2---:R-:W-:Y:S05]  /*8f00*/  @!P0 NANOSLEEP.SYNCS 0x989680 ;  /* 0x009896800000895d */ /* 0x004fea0003900000 */
[----:B------:R-:W2:Y:S02]  /*8f10*/  @!P0 SYNCS.PHASECHK.TRANS64 P0, [R0+URZ], R3 ;  /* 0x00000003000085a7 */ /* 0x000ea400080010ff */
[----:B--2---:R-:W-:Y:S05]  /*8f20*/  @!P0 BRA `(.L_x_146) ;  /* 0xfffffffc00f08947 */ /* 0x004fea000383ffff */
[----:B------:R-:W-:Y:S05]  /*8f30*/  BRA `(.L_x_147) ;  /* 0xffffffa400147947 */ /* 0x000fea000383ffff */
.L_x_60:
[----:B------:R-:W-:-:S07]  /*8f40*/  MOV R0, UR5 ;  /* 0x0000000500007c02 */ /* 0x000fce0008000f00 */
.L_x_148:
[----:B-1----:R1:W2:Y:S02]  /*8f50*/  SYNCS.PHASECHK.TRANS64.TRYWAIT P0, [R0+URZ], R3 ;  /* 0x00000003000075a7 */ /* 0x0022a400080011ff */
[----:B--2---:R-:W-:Y:S05]  /*8f60*/  @!P0 NANOSLEEP.SYNCS 0x989680 ;  /* 0x009896800000895d */ /* 0x004fea0003900000 */
[----:B------:R-:W2:Y:S02]  /*8f70*/  @!P0 SYNCS.PHASECHK.TRANS64 P0, [R0+URZ], R3 ;  /* 0x00000003000085a7 */ /* 0x000ea400080010ff */
[----:B--2---:R-:W-:Y:S05]  /*8f80*/  @!P0 BRA `(.L_x_148) ;  /* 0xfffffffc00f08947 */ /* 0x004fea000383ffff */
[----:B------:R-:W-:Y:S05]  /*8f90*/  BRA `(.L_x_149) ;  /* 0xffffffa400207947 */ /* 0x000fea000383ffff */
.L_x_61:
[----:B-1----:R-:W-:-:S07]  /*8fa0*/  MOV R0, UR7 ;  /* 0x0000000700007c02 */ /* 0x002fce0008000f00 */
.L_x_150:
[----:B-1----:R1:W2:Y:S02]  /*8fb0*/  SYNCS.PHASECHK.TRANS64.TRYWAIT P0, [R0+URZ], R2 ;  /* 0x00000002000075a7 */ /* 0x0022a400080011ff */
[----:B--2---:R-:W-:Y:S05]  /*8fc0*/  @!P0 NANOSLEEP.SYNCS 0x989680 ;  /* 0x009896800000895d */ /* 0x004fea0003900000 */
[----:B------:R-:W2:Y:S02]  /*8fd0*/  @!P0 SYNCS.PHASECHK.TRANS64 P0, [R0+URZ], R2 ;  /* 0x00000002000085a7 */ /* 0x000ea400080010ff */
[----:B--2---:R-:W-:Y:S05]  /*8fe0*/  @!P0 BRA `(.L_x_150) ;  /* 0xfffffffc00f08947 */ /* 0x004fea000383ffff */
[----:B------:R-:W-:Y:S05]  /*8ff0*/  BRA `(.L_x_151) ;  /* 0xffffffa4002c7947 */ /* 0x000fea000383ffff */
.L_x_66:
[----:B--2---:R2:W3:Y:S02]  /*9000*/  SYNCS.PHASECHK.TRANS64.TRYWAIT P0, [R0+URZ+0x70], R2 ;  /* 0x00007002000075a7 */ /* 0x0044e400080011ff */
[----:B---3--:R-:W-:Y:S05]  /*9010*/  @!P0 NANOSLEEP.SYNCS 0x989680 ;  /* 0x009896800000895d */ /* 0x008fea0003900000 */
[----:B------:R-:W3:Y:S02]  /*9020*/  @!P0 SYNCS.PHASECHK.TRANS64 P0, [R0+URZ+0x70], R2 ;  /* 0x00007002000085a7 */ /* 0x000ee400080010ff */
[----:B---3--:R-:W-:Y:S05]  /*9030*/  @!P0 BRA `(.L_x_66) ;  /* 0xfffffffc00f08947 */ /* 0x008fea000383ffff */
[----:B------:R-:W-:Y:S05]  /*9040*/  BRA `(.L_x_152) ;  /* 0xffffffa800387947 */ /* 0x000fea000383ffff */
.L_x_69:
[----:B------:R-:W-:Y:S07]  /*9050*/  MOV R0, UR7 ;  /* 0x0000000700007c02 */ /* 0x000fee0008000f00 */
.L_x_153:
[----:B--2---:R2:W3:Y:S02]  /*9060*/  SYNCS.PHASECHK.TRANS64.TRYWAIT P0, [R0+URZ+0x68], R2 ;  /* 0x00006802000075a7 */ /* 0x0044e400080011ff */
[----:B---3--:R-:W-:Y:S05]  /*9070*/  @!P0 NANOSLEEP.SYNCS 0x989680 ;  /* 0x009896800000895d */ /* 0x008fea0003900000 */
[----:B------:R-:W3:Y:S02]  /*9080*/  @!P0 SYNCS.PHASECHK.TRANS64 P0, [R0+URZ+0x68], R2 ;  /* 0x00006802000085a7 */ /* 0x000ee400080010ff */
[----:B---3--:R-:W-:Y:S05]  /*9090*/  @!P0 BRA `(.L_x_153) ;  /* 0xfffffffc00f08947 */ /* 0x008fea000383ffff */
[----:B------:R-:W-:Y:S05]  /*90a0*/  BRA `(.L_x_68) ;  /* 0xffffffac00187947 */ /* 0x000fea000383ffff */
.L_x_72:
[----:B------:R-:W-:Y:S07]  /*90b0*/  MOV R0, UR7 ;  /* 0x0000000700007c02 */ /* 0x000fee0008000f00 */
.L_x_154:
[----:B-1----:R1:W2:Y:S02]  /*90c0*/  SYNCS.PHASECHK.TRANS64.TRYWAIT P0, [R0+URZ+0x40], R14 ;  /* 0x0000400e000075a7 */ /* 0x0022a400080011ff */
[----:B--2---:R-:W-:Y:S05]  /*90d0*/  @!P0 NANOSLEEP.SYNCS 0x989680 ;  /* 0x009896800000895d */ /* 0x004fea0003900000 */
[----:B------:R-:W2:Y:S02]  /*90e0*/  @!P0 SYNCS.PHASECHK.TRANS64 P0, [R0+URZ+0x40], R14 ;  /* 0x0000400e000085a7 */ /* 0x000ea400080010ff */
[----:B--2---:R-:W-:Y:S05]  /*90f0*/  @!P0 BRA `(.L_x_154) ;  /* 0xfffffffc00f08947 */ /* 0x004fea000383ffff */
[----:B------:R-:W-:Y:S05]  /*9100*/  BRA `(.L_x_155) ;  /* 0xffffffac00907947 */ /* 0x000fea000383ffff */
.L_x_73:
[----:B------:R-:W-:Y:S07]  /*9110*/  MOV R0, UR7 ;  /* 0x0000000700007c02 */ /* 0x000fee0008000f00 */
.L_x_156:
[----:B-1----:R1:W2:Y:S02]  /*9120*/  SYNCS.PHASECHK.TRANS64.TRYWAIT P0, [R0+URZ+0x48], R14 ;  /* 0x0000480e000075a7 */ /* 0x0022a400080011ff */
[----:B--2---:R-:W-:Y:S05]  /*9130*/  @!P0 NANOSLEEP.SYNCS 0x989680 ;  /* 0x009896800000895d */ /* 0x004fea0003900000 */
[----:B------:R-:W2:Y:S02]  /*9140*/  @!P0 SYNCS.PHASECHK.TRANS64 P0, [R0+URZ+0x48], R14 ;  /* 0x0000480e000085a7 */ /* 0x000ea400080010ff */
[----:B--2---:R-:W-:Y:S05]  /*9150*/  @!P0 BRA `(.L_x_156) ;  /* 0xfffffffc00f08947 */ /* 0x004fea000383ffff */
[----:B------:R-:W-:Y:S05]  /*9160*/  BRA `(.L_x_157) ;  /* 0xffffffac00c87947 */ /* 0x000fea000383ffff */
.L_x_74:
[----:B------:R-:W-:Y:S07]  /*9170*/  MOV R0, UR7 ;  /* 0x0000000700007c02 */ /* 0x000fee0008000f00 */
.L_x_158:
[----:B-1----:R1:W2:Y:S02]  /*9180*/  SYNCS.PHASECHK.TRANS64.TRYWAIT P0, [R0+URZ+0x50], R14 ;  /* 0x0000500e000075a7 */ /* 0x0022a400080011ff */
[----:B--2---:R-:W-:Y:S05]  /*9190*/  @!P0 NANOSLEEP.SYNCS 0x989680 ;  /* 0x009896800000895d */ /* 0x004fea0003900000 */
[----:B------:R-:W2:Y:S02]  /*91a0*/  @!P0 SYNCS.PHASECHK.TRANS64 P0, [R0+URZ+0x50], R14 ;  /* 0x0000500e000085a7 */ /* 0x000ea400080010ff */
[----:B--2---:R-:W-:Y:S05]  /*91b0*/  @!P0 BRA `(.L_x_158) ;  /* 0xfffffffc00f08947 */ /* 0x004fea000383ffff */
[----:B------:R-:W-:Y:S05]  /*91c0*/  BRA `(.L_x_159) ;  /* 0xffffffb0000c7947 */ /* 0x000fea000383ffff */
.L_x_75:
[----:B------:R-:W-:Y:S07]  /*91d0*/  MOV R0, UR7 ;  /* 0x0000000700007c02 */ /* 0x000fee0008000f00 */
.L_x_160:
[----:B-1----:R1:W2:Y:S02]  /*91e0*/  SYNCS.PHASECHK.TRANS64.TRYWAIT P0, [R0+URZ+0x58], R14 ;  /* 0x0000580e000075a7 */ /* 0x0022a400080011ff */
[----:B--2---:R-:W-:Y:S05]  /*91f0*/  @!P0 NANOSLEEP.SYNCS 0x989680 ;  /* 0x009896800000895d */ /* 0x004fea0003900000 */
[----:B------:R-:W2:Y:S02]  /*9200*/  @!P0 SYNCS.PHASECHK.TRANS64 P0, [R0+URZ+0x58], R14 ;  /* 0x0000580e000085a7 */ /* 0x000ea400080010ff */
[----:B--2---:R-:W-:Y:S05]  /*9210*/  @!P0 BRA `(.L_x_160) ;  /* 0xfffffffc00f08947 */ /* 0x004fea000383ffff */
[----:B------:R-:W-:Y:S05]  /*9220*/  BRA `(.L_x_161) ;  /* 0xffffffb000907947 */ /* 0x000fea000383ffff */
.L_x_77:
[----:B------:R-:W-:-:S07]  /*9230*/  MOV R0, UR7 ;  /* 0x0000000700007c02 */ /* 0x000fce0008000f00 */
.L_x_162:
[----:B-1----:R1:W3:Y:S02]  /*9240*/  SYNCS.PHASECHK.TRANS64.TRYWAIT P0, [R0+URZ+0x40], R2 ;  /* 0x00004002000075a7 */ /* 0x0022e400080011ff */
[----:B---3--:R-:W-:Y:S05]  /*9250*/  @!P0 NANOSLEEP.SYNCS 0x989680 ;  /* 0x009896800000895d */ /* 0x008fea0003900000 */
[----:B------:R-:W3:Y:S02]  /*9260*/  @!P0 SYNCS.PHASECHK.TRANS64 P0, [R0+URZ+0x40], R2 ;  /* 0x00004002000085a7 */ /* 0x000ee400080010ff */
[----:B---3--:R-:W-:Y:S05]  /*9270*/  @!P0 BRA `(.L_x_162) ;  /* 0xfffffffc00f08947 */ /* 0x008fea000383ffff */
[----:B------:R-:W-:Y:S05]  /*9280*/  BRA `(.L_x_163) ;  /* 0xffffffb400007947 */ /* 0x000fea000383ffff */
.L_x_78:
[----:B-1----:R-:W-:-:S07]  /*9290*/  MOV R0, UR7 ;  /* 0x0000000700007c02 */ /* 0x002fce0008000f00 */
.L_x_164:
[----:B-1----:R1:W3:Y:S02]  /*92a0*/  SYNCS.PHASECHK.TRANS64.TRYWAIT P0, [R0+URZ+0x48], R2 ;  /* 0x00004802000075a7 */ /* 0x0022e400080011ff */
[----:B---3--:R-:W-:Y:S05]  /*92b0*/  @!P0 NANOSLEEP.SYNCS 0x989680 ;  /* 0x009896800000895d */ /* 0x008fea0003900000 */
[----:B------:R-:W3:Y:S02]  /*92c0*/  @!P0 SYNCS.PHASECHK.TRANS64 P0, [R0+URZ+0x48], R2 ;  /* 0x00004802000085a7 */ /* 0x000ee400080010ff */
[----:B---3--:R-:W-:Y:S05]  /*92d0*/  @!P0 BRA `(.L_x_164) ;  /* 0xfffffffc00f08947 */ /* 0x008fea000383ffff */
[----:B------:R-:W-:Y:S05]  /*92e0*/  BRA `(.L_x_165) ;  /* 0xffffffb000f07947 */ /* 0x000fea000383ffff */
.L_x_79:
[----:B-1----:R-:W-:-:S07]  /*92f0*/  MOV R0, UR7 ;  /* 0x0000000700007c02 */ /* 0x002fce0008000f00 */
.L_x_166:
[----:B-1----:R1:W3:Y:S02]  /*9300*/  SYNCS.PHASECHK.TRANS64.TRYWAIT P0, [R0+URZ+0x50], R2 ;  /* 0x00005002000075a7 */ /* 0x0022e400080011ff */
[----:B---3--:R-:W-:Y:S05]  /*9310*/  @!P0 NANOSLEEP.SYNCS 0x989680 ;  /* 0x009896800000895d */ /* 0x008fea0003900000 */
[----:B------:R-:W3:Y:S02]  /*9320*/  @!P0 SYNCS.PHASECHK.TRANS64 P0, [R0+URZ+0x50], R2 ;  /* 0x00005002000085a7 */ /* 0x000ee400080010ff */
[----:B---3--:R-:W-:Y:S05]  /*9330*/  @!P0 BRA `(.L_x_166) ;  /* 0xfffffffc00f08947 */ /* 0x008fea000383ffff */
[----:B------:R-:W-:Y:S05]  /*9340*/  BRA `(.L_x_167) ;  /* 0xffffffb000e07947 */ /* 0x000fea000383ffff */
.L_x_81:
[----:B--2---:R2:W4:Y:S02]  /*9350*/  SYNCS.PHASECHK.TRANS64.TRYWAIT P0, [R0+URZ+0x70], R2 ;  /* 0x00007002000075a7 */ /* 0x00452400080011ff */
[----:B----4-:R-:W-:Y:S05]  /*9360*/  @!P0 NANOSLEEP.SYNCS 0x989680 ;  /* 0x009896800000895d */ /* 0x010fea0003900000 */
[----:B------:R-:W4:Y:S02]  /*9370*/  @!P0 SYNCS.PHASECHK.TRANS64 P0, [R0+URZ+0x70], R2 ;  /* 0x00007002000085a7 */ /* 0x000f2400080010ff */
[----:B----4-:R-:W-:Y:S05]  /*9380*/  @!P0 BRA `(.L_x_81) ;  /* 0xfffffffc00f08947 */ /* 0x010fea000383ffff */
[----:B------:R-:W-:Y:S05]  /*9390*/  BRA `(.L_x_168) ;  /* 0xffffffb400a87947 */ /* 0x000fea000383ffff */
.L_x_92:
[----:B-1----:R-:W-:Y:S04]  /*93a0*/  MOV R2, UR48 ;  /* 0x0000003000027c02 */ /* 0x002fe80008000f00 */
[----:B------:R1:W3:Y:S03]  /*93b0*/  SYNCS.PHASECHK.TRANS64.TRYWAIT P1, [R2+URZ+0x20], R3 ;  /* 0x00002003020075a7 */ /* 0x0002e600080211ff */
[----:B---3--:R-:W-:Y:S05]  /*93c0*/  @!P1 NANOSLEEP.SYNCS 0x989680 ;  /* 0x009896800000995d */ /* 0x008fea0003900000 */
[----:B------:R-:W3:Y:S02]  /*93d0*/  @!P1 SYNCS.PHASECHK.TRANS64 P1, [R2+URZ+0x20], R3 ;  /* 0x00002003020095a7 */ /* 0x000ee400080210ff */
[----:B---3--:R-:W-:Y:S05]  /*93e0*/  @!P1 BRA `(.L_x_92) ;  /* 0xfffffffc00ec9947 */ /* 0x008fea000383ffff */
[----:B------:R-:W-:Y:S05]  /*93f0*/  BRA `(.L_x_91) ;  /* 0xffffffc000b47947 */ /* 0x000fea000383ffff */
.L_x_94:
[----:B-1----:R1:W4:Y:S02]  /*9400*/  SYNCS.PHASECHK.TRANS64.TRYWAIT P0, [R64+URZ+0x90], R0 ;  /* 0x00009000400075a7 */ /* 0x00232400080011ff */
[----:B----4-:R-:W-:Y:S05]  /*9410*/  @!P0 NANOSLEEP.SYNCS 0x989680 ;  /* 0x009896800000895d */ /* 0x010fea0003900000 */
[----:B------:R-:W4:Y:S02]  /*9420*/  @!P0 SYNCS.PHASECHK.TRANS64 P0, [R64+URZ+0x90], R0 ;  /* 0x00009000400085a7 */ /* 0x000f2400080010ff */
[----:B----4-:R-:W-:Y:S05]  /*9430*/  @!P0 BRA `(.L_x_94) ;  /* 0xfffffffc00f08947 */ /* 0x010fea000383ffff */
[----:B------:R-:W-:Y:S05]  /*9440*/  BRA `(.L_x_93) ;  /* 0xffffffc000dc7947 */ /* 0x000fea000383ffff */
.L_x_103:
[----:B--2---:R2:W4:Y:S02]  /*9450*/  SYNCS.PHASECHK.TRANS64.TRYWAIT P0, [R2+URZ+0x20], R0 ;  /* 0x00002000020075a7 */ /* 0x00452400080011ff */
[----:B----4-:R-:W-:Y:S05]  /*9460*/  @!P0 NANOSLEEP.SYNCS 0x989680 ;  /* 0x009896800000895d */ /* 0x010fea0003900000 */
[----:B------:R-:W4:Y:S02]  /*9470*/  @!P0 SYNCS.PHASECHK.TRANS64 P0, [R2+URZ+0x20], R0 ;  /* 0x00002000020085a7 */ /* 0x000f2400080010ff */
[----:B----4-:R-:W-:Y:S05]  /*9480*/  @!P0 BRA `(.L_x_103) ;  /* 0xfffffffc00f08947 */ /* 0x010fea000383ffff */
[----:B------:R-:W-:Y:S05]  /*9490*/  BRA `(.L_x_102) ;  /* 0xffffffcc00b87947 */ /* 0x000fea000383ffff */
.L_x_111:
[----:B--2---:R2:W4:Y:S02]  /*94a0*/  SYNCS.PHASECHK.TRANS64.TRYWAIT P0, [R0+URZ+0x20], R6 ;  /* 0x00002006000075a7 */ /* 0x00452400080011ff */
[----:B----4-:R-:W-:Y:S05]  /*94b0*/  @!P0 NANOSLEEP.SYNCS 0x989680 ;  /* 0x009896800000895d */ /* 0x010fea0003900000 */
[----:B------:R-:W4:Y:S02]  /*94c0*/  @!P0 SYNCS.PHASECHK.TRANS64 P0, [R0+URZ+0x20], R6 ;  /* 0x00002006000085a7 */ /* 0x000f2400080010ff */
[----:B----4-:R-:W-:Y:S05]  /*94d0*/  @!P0 BRA `(.L_x_111) ;  /* 0xfffffffc00f08947 */ /* 0x010fea000383ffff */
[----:B------:R-:W-:Y:S05]  /*94e0*/  BRA `(.L_x_110) ;  /* 0xffffffd800b87947 */ /* 0x000fea000383ffff */
.L_x_119:
[----:B--2---:R2:W4:Y:S02]  /*94f0*/  SYNCS.PHASECHK.TRANS64.TRYWAIT P0, [R0+URZ+0x20], R5 ;  /* 0x00002005000075a7 */ /* 0x00452400080011ff */
[----:B----4-:R-:W-:Y:S05]  /*9500*/  @!P0 NANOSLEEP.SYNCS 0x989680 ;  /* 0x009896800000895d */ /* 0x010fea0003900000 */
[----:B------:R-:W4:Y:S02]  /*9510*/  @!P0 SYNCS.PHASECHK.TRANS64 P0, [R0+URZ+0x20], R5 ;  /* 0x00002005000085a7 */ /* 0x000f2400080010ff */
[----:B----4-:R-:W-:Y:S05]  /*9520*/  @!P0 BRA `(.L_x_119) ;  /* 0xfffffffc00f08947 */ /* 0x010fea000383ffff */
[----:B------:R-:W-:Y:S05]  /*9530*/  BRA `(.L_x_118) ;  /* 0xffffffe400b87947 */ /* 0x000fea000383ffff */
        .weak           $__internal_0_$__cuda_sm10x_tcgen05_guardrail_trap_col_being_dealloced_not_returned_by_alloc
        .type           $__internal_0_$__cuda_sm10x_tcgen05_guardrail_trap_col_being_dealloced_not_returned_by_alloc,@function
        .size           $__internal_0_$__cuda_sm10x_tcgen05_guardrail_trap_col_being_dealloced_not_returned_by_alloc,($__internal_1_$__cuda_sm10x_tcgen05_guardrail_trap_phase_invalid_during_alloc - $__internal_0_$__cuda_sm10x_tcgen05_guardrail_trap_col_being_dealloced_not_returned_by_alloc)
$__internal_0_$__cuda_sm10x_tcgen05_guardrail_trap_col_being_dealloced_not_returned_by_alloc:
[----:B------:R-:W-:Y:S05]  /*9540*/  BPT.TRAP 0x1 ;  /* 0x000000040000795c */ /* 0x000fea0000300000 */
[----:B------:R-:W-:-:S04]  /*9550*/  HFMA2 R3, -RZ, RZ, 0, 0 ;  /* 0x00000000ff037431 */ /* 0x000fc800000001ff */
[----:B------:R-:W-:Y:S05]  /*9560*/  RET.REL.NODEC R2 `(_ZN7cutlass13device_kernelINS_4gemm6kernel13GemmUniversalIN4cute5tupleIJiiiiEEENS1_10collective13CollectiveMmaINS1_35MainloopSm100TmaUmmaWarpSpecializedILi2ELi2ELi4ENS5_IJNS4_1CILi1EEESB_SB_EEEEENS5_IJNSA_ILi128EEESE_NSA_ILi32EEEEEENS_10bfloat16_tENS5_IJlSB_lEEESH_SI_NS4_8TiledMMAINS4_8MMA_AtomIJNS4_20SM100_MMA_F16BF16_SSISH_SH_fLi128ELi128ELNS4_4UMMA5MajorE0ELSN_0ELNSM_7ScaleInE0ELSO_0EEEEEENS4_6LayoutISC_NS5_IJNSA_ILi0EEESS_SS_EEEEENS5_IJNS4_10UnderscoreESV_SV_EEEEENS4_13SM90_TMA_LOADENS4_14ComposedLayoutINS4_7SwizzleILi2ELi4ELi3EEENS4_18smem_ptr_flag_bitsILi16EEENSR_INS5_IJNSA_ILi8EEESF_EEENS5_IJSF_SB_EEEEEEEvNS4_8identityESY_S18_vS19_EENS_8epilogue10collective18CollectiveEpilogueINS1B_23Sm100TmaWarpSpecializedILi4ELi2ELi32ELb1ELb0EEEJSG_NS5_IJNSR_ISE_SB_EENSR_ISF_SB_EEEEESH_SI_SH_SI_NS1B_6fusion15FusionCallbacksIS1F_NS1J_17LinearCombinationISH_fSH_fLNS_15FloatRoundStyleE2EEESG_S1I_JEEENS4_5SM1004TMEM4LOAD26SM100_TMEM_LOAD_32dp32b32xESY_S18_NS4_39AutoVectorizingCopyWithAssumedAlignmentILi128EEENS4_14SM90_TMA_STOREES18_S1U_S1U_EEEvvEEEEvNT_6ParamsE) ;  /* 0xffffff6802a47950 */ /* 0x000fea0003c3ffff */
        .weak           $__internal_1_$__cuda_sm10x_tcgen05_guardrail_trap_phase_invalid_during_alloc
        .type           $__internal_1_$__cuda_sm10x_tcgen05_guardrail_trap_phase_invalid_during_alloc,@function
        .size           $__internal_1_$__cuda_sm10x_tcgen05_guardrail_trap_phase_invalid_during_alloc,($__internal_2_$__cuda_sm10x_tcgen05_guardrail_trap_unallocated_columns_being_dealloced - $__internal_1_$__cuda_sm10x_tcgen05_guardrail_trap_phase_invalid_during_alloc)
$__internal_1_$__cuda_sm10x_tcgen05_guardrail_trap_phase_invalid_during_alloc:
[----:B------:R-:W-:Y:S05]  /*9570*/  BPT.TRAP 0x1 ;  /* 0x000000040000795c */ /* 0x000fea0000300000 */
[----:B------:R-:W-:-:S04]  /*9580*/  MOV R3, 0x0 ;  /* 0x0000000000037802 */ /* 0x000fc80000000f00 */
[----:B------:R-:W-:Y:S05]  /*9590*/  RET.REL.NODEC R2 `(_ZN7cutlass13device_kernelINS_4gemm6kernel13GemmUniversalIN4cute5tupleIJiiiiEEENS1_10collective13CollectiveMmaINS1_35MainloopSm100TmaUmmaWarpSpecializedILi2ELi2ELi4ENS5_IJNS4_1CILi1EEESB_SB_EEEEENS5_IJNSA_ILi128EEESE_NSA_ILi32EEEEEENS_10bfloat16_tENS5_IJlSB_lEEESH_SI_NS4_8TiledMMAINS4_8MMA_AtomIJNS4_20SM100_MMA_F16BF16_SSISH_SH_fLi128ELi128ELNS4_4UMMA5MajorE0ELSN_0ELNSM_7ScaleInE0ELSO_0EEEEEENS4_6LayoutISC_NS5_IJNSA_ILi0EEESS_SS_EEEEENS5_IJNS4_10UnderscoreESV_SV_EEEEENS4_13SM90_TMA_LOADENS4_14ComposedLayoutINS4_7SwizzleILi2ELi4ELi3EEENS4_18smem_ptr_flag_bitsILi16EEENSR_INS5_IJNSA_ILi8EEESF_EEENS5_IJSF_SB_EEEEEEEvNS4_8identityESY_S18_vS19_EENS_8epilogue10collective18CollectiveEpilogueINS1B_23Sm100TmaWarpSpecializedILi4ELi2ELi32ELb1ELb0EEEJSG_NS5_IJNSR_ISE_SB_EENSR_ISF_SB_EEEEESH_SI_SH_SI_NS1B_6fusion15FusionCallbacksIS1F_NS1J_17LinearCombinationISH_fSH_fLNS_15FloatRoundStyleE2EEESG_S1I_JEEENS4_5SM1004TMEM4LOAD26SM100_TMEM_LOAD_32dp32b32xESY_S18_NS4_39AutoVectorizingCopyWithAssumedAlignmentILi128EEENS4_14SM90_TMA_STOREES18_S1U_S1U_EEEvvEEEEvNT_6ParamsE) ;  /* 0xffffff6802987950 */ /* 0x000fea0003c3ffff */
        .weak           $__internal_2_$__cuda_sm10x_tcgen05_guardrail_trap_unallocated_columns_being_dealloced
        .type           $__internal_2_$__cuda_sm10x_tcgen05_guardrail_trap_unallocated_columns_being_dealloced,@function
        .size           $__internal_2_$__cuda_sm10x_tcgen05_guardrail_trap_unallocated_columns_being_dealloced,(.L_x_170 - $__internal_2_$__cuda_sm10x_tcgen05_guardrail_trap_unallocated_columns_being_dealloced)
$__internal_2_$__cuda_sm10x_tcgen05_guardrail_trap_unallocated_columns_being_dealloced:
[----:B------:R-:W-:Y:S05]  /*95a0*/  BPT.TRAP 0x1 ;  /* 0x000000040000795c */ /* 0x000fea0000300000 */
[----:B------:R-:W-:-:S04]  /*95b0*/  HFMA2 R3, -RZ, RZ, 0, 0 ;  /* 0x00000000ff037431 */ /* 0x000fc800000001ff */
[----:B------:R-:W-:Y:S05]  /*95c0*/  RET.REL.NODEC R2 `(_ZN7cutlass13device_kernelINS_4gemm6kernel13GemmUniversalIN4cute5tupleIJiiiiEEENS1_10collective13CollectiveMmaINS1_35MainloopSm100TmaUmmaWarpSpecializedILi2ELi2ELi4ENS5_IJNS4_1CILi1EEESB_SB_EEEEENS5_IJNSA_ILi128EEESE_NSA_ILi32EEEEEENS_10bfloat16_tENS5_IJlSB_lEEESH_SI_NS4_8TiledMMAINS4_8MMA_AtomIJNS4_20SM100_MMA_F16BF16_SSISH_SH_fLi128ELi128ELNS4_4UMMA5MajorE0ELSN_0ELNSM_7ScaleInE0ELSO_0EEEEEENS4_6LayoutISC_NS5_IJNSA_ILi0EEESS_SS_EEEEENS5_IJNS4_10UnderscoreESV_SV_EEEEENS4_13SM90_TMA_LOADENS4_14ComposedLayoutINS4_7SwizzleILi2ELi4ELi3EEENS4_18smem_ptr_flag_bitsILi16EEENSR_INS5_IJNSA_ILi8EEESF_EEENS5_IJSF_SB_EEEEEEEvNS4_8identityESY_S18_vS19_EENS_8epilogue10collective18CollectiveEpilogueINS1B_23Sm100TmaWarpSpecializedILi4ELi2ELi32ELb1ELb0EEEJSG_NS5_IJNSR_ISE_SB_EENSR_ISF_SB_EEEEESH_SI_SH_SI_NS1B_6fusion15FusionCallbacksIS1F_NS1J_17LinearCombinationISH_fSH_fLNS_15FloatRoundStyleE2EEESG_S1I_JEEENS4_5SM1004TMEM4LOAD26SM100_TMEM_LOAD_32dp32b32xESY_S18_NS4_39AutoVectorizingCopyWithAssumedAlignmentILi128EEENS4_14SM90_TMA_STOREES18_S1U_S1U_EEEvvEEEEvNT_6ParamsE) ;  /* 0xffffff68028c7950 */ /* 0x000fea0003c3ffff */
.L_x_169:
[----:B------:R-:W-:-:S00]  /*95d0*/  BRA `(.L_x_169) ;  /* 0xfffffffc00fc7947 */ /* 0x000fc0000383ffff */
[----:B------:R-:W-:-:S00]  /*95e0*/  NOP ;  /* 0x0000000000007918 */ /* 0x000fc00000000000 */
        /* <DEDUP_REMOVED lines=9> */
.L_x_170:


//--------------------- .nv.global.init           --------------------------
	.section	.nv.global.init,"aw",@progbits
.nv.global.init:
	.type		$str$27,@object
	.size		$str$27,($str$28 - $str$27)
$str$27:
        /*0000*/ 	.byte	0x28, 0x61, 0x64, 0x64, 0x72, 0x65, 0x73, 0x73, 0x20, 0x26, 0x20, 0x6d, 0x61, 0x73, 0x6b, 0x29
        /*0010*/ 	.byte	0x20, 0x3d, 0x3d, 0x20, 0x30, 0x00
	.type		$str$28,@object
	.size		$str$28,($str$26 - $str$28)
$str$28:
        /*0016*/ 	.byte	0x2f, 0x74, 0x6d, 0x70, 0x2f, 0x63, 0x75, 0x74, 0x6c, 0x61, 0x73, 0x73, 0x5f, 0x73, 0x77, 0x65
        /*0026*/ 	.byte	0x65, 0x70, 0x5f, 0x73, 0x72, 0x63, 0x2f, 0x69, 0x6e, 0x63, 0x6c, 0x75, 0x64, 0x65, 0x2f, 0x63
        /*0036*/ 	.byte	0x75, 0x74, 0x65, 0x2f, 0x70, 0x6f, 0x69, 0x6e, 0x74, 0x65, 0x72, 0x5f, 0x66, 0x6c, 0x61, 0x67
        /*0046*/ 	.byte	0x67, 0x65, 0x64, 0x2e, 0x68, 0x70, 0x70, 0x00
	.type		$str$26,@object
	.size		$str$26,($str$25 - $str$26)
$str$26:
        /*004e*/ 	.byte	0x2f, 0x74, 0x6d, 0x70, 0x2f, 0x63, 0x75, 0x74, 0x6c, 0x61, 0x73, 0x73, 0x5f, 0x73, 0x77, 0x65
        /*005e*/ 	.byte	0x65, 0x70, 0x5f, 0x73, 0x72, 0x63, 0x2f, 0x69, 0x6e, 0x63, 0x6c, 0x75, 0x64, 0x65, 0x2f, 0x63
        /*006e*/ 	.byte	0x75, 0x74, 0x65, 0x2f, 0x61, 0x74, 0x6f, 0x6d, 0x2f, 0x63, 0x6f, 0x70, 0x79, 0x5f, 0x74, 0x72
        /*007e*/ 	.byte	0x61, 0x69, 0x74, 0x73, 0x5f, 0x73, 0x6d, 0x31, 0x30, 0x30, 0x2e, 0x68, 0x70, 0x70, 0x00
	.type		$str$25,@object
	.size		$str$25,(__unnamed_1 - $str$25)
$str$25:
        /*008d*/ 	.byte	0x28, 0x28, 0x75, 0x69, 0x6e, 0x74, 0x33, 0x32, 0x5f, 0x74, 0x28, 0x74, 0x68, 0x72, 0x65, 0x61
        /*009d*/ 	.byte	0x64, 0x49, 0x64, 0x78, 0x2e, 0x78, 0x29, 0x20, 0x2f, 0x20, 0x33, 0x32, 0x29, 0x20, 0x25, 0x20
        /*00ad*/ 	.byte	0x34, 0x29, 0x20, 0x3d, 0x3d, 0x20, 0x28, 0x28, 0x28, 0x74, 0x6d, 0x65, 0x6d, 0x5f, 0x61, 0x64
        /*00bd*/ 	.byte	0x64, 0x72, 0x20, 0x3e, 0x3e, 0x20, 0x31, 0x36, 0x29, 0x20, 0x2f, 0x20, 0x33, 0x32, 0x29, 0x20
        /*00cd*/ 	.byte	0x25, 0x20, 0x34, 0x29, 0x00
	.type		__unnamed_1,@object
	.size		__unnamed_1,(__unnamed_2 - __unnamed_1)
__unnamed_1:
        /*00d2*/ 	.byte	0x61, 0x75, 0x74, 0x6f, 0x20, 0x63, 0x75, 0x74, 0x65, 0x3a, 0x3a, 0x61, 0x73, 0x5f, 0x70, 0x6f
        /* <DEDUP_REMOVED lines=24> */
        /*0262*/ 	.byte	0x34, 0x30, 0x39, 0x36, 0x3e, 0x3e, 0x3e, 0x3e, 0x5d, 0x00
	.type		__unnamed_2,@object
	.size		__unnamed_2,(.L_2 - __unnamed_2)
__unnamed_2:
        /* <DEDUP_REMOVED lines=42> */
        /*050c*/ 	.byte	0x3e, 0x3e, 0x5d, 0x00
.L_2:


//--------------------- .nv.shared._ZN7cutlass13device_kernelINS_4gemm6kernel13GemmUniversalIN4cute5tupleIJiiiiEEENS1_10collective13CollectiveMmaINS1_35MainloopSm100TmaUmmaWarpSpecializedILi2ELi2ELi4ENS5_IJNS4_1CILi1EEESB_SB_EEEEENS5_IJNSA_ILi128EEESE_NSA_ILi32EEEEEENS_10bfloat16_tENS5_IJlSB_lEEESH_SI_NS4_8TiledMMAINS4_8MMA_AtomIJNS4_20SM100_MMA_F16BF16_SSISH_SH_fLi128ELi128ELNS4_4UMMA5MajorE0ELSN_0ELNSM_7ScaleInE0ELSO_0EEEEEENS4_6LayoutISC_NS5_IJNSA_ILi0EEESS_SS_EEEEENS5_IJNS4_10UnderscoreESV_SV_EEEEENS4_13SM90_TMA_LOADENS4_14ComposedLayoutINS4_7SwizzleILi2ELi4ELi3EEENS4_18smem_ptr_flag_bitsILi16EEENSR_INS5_IJNSA_ILi8EEESF_EEENS5_IJSF_SB_EEEEEEEvNS4_8identityESY_S18_vS19_EENS_8epilogue10collective18CollectiveEpilogueINS1B_23Sm100TmaWarpSpecializedILi4ELi2ELi32ELb1ELb0EEEJSG_NS5_IJNSR_ISE_SB_EENSR_ISF_SB_EEEEESH_SI_SH_SI_NS1B_6fusion15FusionCallbacksIS1F_NS1J_17LinearCombinationISH_fSH_fLNS_15FloatRoundStyleE2EEESG_S1I_JEEENS4_5SM1004TMEM4LOAD26SM100_TMEM_LOAD_32dp32b32xESY_S18_NS4_39AutoVectorizingCopyWithAssumedAlignmentILi128EEENS4_14SM90_TMA_STOREES18_S1U_S1U_EEEvvEEEEvNT_6ParamsE --------------------------
	.section	.nv.shared._ZN7cutlass13device_kernelINS_4gemm6kernel13GemmUniversalIN4cute5tupleIJiiiiEEENS1_10collective13CollectiveMmaINS1_35MainloopSm100TmaUmmaWarpSpecializedILi2ELi2ELi4ENS5_IJNS4_1CILi1EEESB_SB_EEEEENS5_IJNSA_ILi128EEESE_NSA_ILi32EEEEEENS_10bfloat16_tENS5_IJlSB_lEEESH_SI_NS4_8TiledMMAINS4_8MMA_AtomIJNS4_20SM100_MMA_F16BF16_SSISH_SH_fLi128ELi128ELNS4_4UMMA5MajorE0ELSN_0ELNSM_7ScaleInE0ELSO_0EEEEEENS4_6LayoutISC_NS5_IJNSA_ILi0EEESS_SS_EEEEENS5_IJNS4_10UnderscoreESV_SV_EEEEENS4_13SM90_TMA_LOADENS4_14ComposedLayoutINS4_7SwizzleILi2ELi4ELi3EEENS4_18smem_ptr_flag_bitsILi16EEENSR_INS5_IJNSA_ILi8EEESF_EEENS5_IJSF_SB_EEEEEEEvNS4_8identityESY_S18_vS19_EENS_8epilogue10collective18CollectiveEpilogueINS1B_23Sm100TmaWarpSpecializedILi4ELi2ELi32ELb1ELb0EEEJSG_NS5_IJNSR_ISE_SB_EENSR_ISF_SB_EEEEESH_SI_SH_SI_NS1B_6fusion15FusionCallbacksIS1F_NS1J_17LinearCombinationISH_fSH_fLNS_15FloatRoundStyleE2EEESG_S1I_JEEENS4_5SM1004TMEM4LOAD26SM100_TMEM_LOAD_32dp32b32xESY_S18_NS4_39AutoVectorizingCopyWithAssumedAlignmentILi128EEENS4_14SM90_TMA_STOREES18_S1U_S1U_EEEvvEEEEvNT_6ParamsE,"aw",@nobits
	.sectionflags	@""
	.align	16
	.zero		1024


//--------------------- .nv.shared.reserved.0     --------------------------
	.section	.nv.shared.reserved.0,"aw",@nobits
	.weak		__nv_reservedSMEM_offset_0_alias
	.size		__nv_reservedSMEM_offset_0_alias, 0, 64
	.other		__nv_reservedSMEM_offset_0_alias,@"STO_CUDA_RESERVED_SHARED STV_DEFAULT"
__nv_reservedSMEM_offset_0_alias:
	.zero		0
.nv.shared.reserved.0:
	.zero		64
	.weak		__nv_reservedSMEM_tcgen05_partition
	.type		__nv_reservedSMEM_tcgen05_partition,@object
	.size		__nv_reservedSMEM_tcgen05_partition,(.L_0 - __nv_reservedSMEM_tcgen05_partition)
__nv_reservedSMEM_tcgen05_partition:
	.zero		32
.L_0:


//--------------------- .nv.global                --------------------------
	.section	.nv.global,"aw",@nobits
.nv.global:
	.type		_ZN40_INTERNAL_d40b4bac_4_k_cu_04310cb6_318904cute1_E,@object
	.size		_ZN40_INTERNAL_d40b4bac_4_k_cu_04310cb6_318904cute1_E,(_ZN40_INTERNAL_d40b4bac_4_k_cu_04310cb6_318904cuda3std3__45__cpo6cbeginE - _ZN40_INTERNAL_d40b4bac_4_k_cu_04310cb6_318904cute1_E)
_ZN40_INTERNAL_d40b4bac_4_k_cu_04310cb6_318904cute1_E:
	.zero		1
	.type		_ZN40_INTERNAL_d40b4bac_4_k_cu_04310cb6_318904cuda3std3__45__cpo6cbeginE,@object
	.size		_ZN40_INTERNAL_d40b4bac_4_k_cu_04310cb6_318904cuda3std3__45__cpo6cbeginE,(_ZN40_INTERNAL_d40b4bac_4_k_cu_04310cb6_318904cuda3std3__48in_placeE - _ZN40_INTERNAL_d40b4bac_4_k_cu_04310cb6_318904cuda3std3__45__cpo6cbeginE)
_ZN40_INTERNAL_d40b4bac_4_k_cu_04310cb6_318904cuda3std3__45__cpo6cbeginE:
	.zero		1
	.type		_ZN40_INTERNAL_d40b4bac_4_k_cu_04310cb6_318904cuda3std3__48in_placeE,@object
	.size		_ZN40_INTERNAL_d40b4bac_4_k_cu_04310cb6_318904cuda3std3__48in_placeE,(_ZN40_INTERNAL_d40b4bac_4_k_cu_04310cb6_318904cuda3std6ranges3__45__cpo9iter_moveE - _ZN40_INTERNAL_d40b4bac_4_k_cu_04310cb6_318904cuda3std3__48in_placeE)
_ZN40_INTERNAL_d40b4bac_4_k_cu_04310cb6_318904cuda3std3__48in_placeE:
	.zero		1
	.type		_ZN40_INTERNAL_d40b4bac_4_k_cu_04310cb6_318904cuda3std6ranges3__45__cpo9iter_moveE,@object
	.size		_ZN40_INTERNAL_d40b4bac_4_k_cu_04310cb6_318904cuda3std6ranges3__45__cpo9iter_moveE,(_ZN40_INTERNAL_d40b4bac_4_k_cu_04310cb6_318904cuda3std3__45__cpo5beginE - _ZN40_INTERNAL_d40b4bac_4_k_cu_04310cb6_318904cuda3std6ranges3__45__cpo9iter_moveE)
_ZN40_INTERNAL_d40b4bac_4_k_cu_04310cb6_318904cuda3std6ranges3__45__cpo9iter_moveE:
	.zero		1
	.type		_ZN40_INTERNAL_d40b4bac_4_k_cu_04310cb6_318904cuda3std3__45__cpo5beginE,@object
	.size		_ZN40_INTERNAL_d40b4bac_4_k_cu_04310cb6_318904cuda3std3__45__cpo5beginE,(_ZN40_INTERNAL_d40b4bac_4_k_cu_04310cb6_318904cuda3std3__442_GLOBAL__N__d40b4bac_4_k_cu_04310cb6_318906ignoreE - _ZN40_INTERNAL_d40b4bac_4_k_cu_04310cb6_318904cuda3std3__45__cpo5beginE)
_ZN40_INTERNAL_d40b4bac_4_k_cu_04310cb6_318904cuda3std3__45__cpo5beginE:
	.zero		1
	.type		_ZN40_INTERNAL_d40b4bac_4_k_cu_04310cb6_318904cuda3std3__442_GLOBAL__N__d40b4bac_4_k_cu_04310cb6_318906ignoreE,@object
	.size		_ZN40_INTERNAL_d40b4bac_4_k_cu_04310cb6_318904cuda3std3__442_GLOBAL__N__d40b4bac_4_k_cu_04310cb6_318906ignoreE,(_ZN40_INTERNAL_d40b4bac_4_k_cu_04310cb6_318904cute7productE - _ZN40_INTERNAL_d40b4bac_4_k_cu_04310cb6_318904cuda3std3__442_GLOBAL__N__d40b4bac_4_k_cu_04310cb6_318906ignoreE)
_ZN40_INTERNAL_d40b4bac_4_k_cu_04310cb6_318904cuda3std3__442_GLOBAL__N__d40b4bac_4_k_cu_04310cb6_318906ignoreE:
	.zero		1
	.type		_ZN40_INTERNAL_d40b4bac_4_k_cu_04310cb6_318904cute7productE,@object
	.size		_ZN40_INTERNAL_d40b4bac_4_k_cu_04310cb6_318904cute7productE,(_ZN40_INTERNAL_d40b4bac_4_k_cu_04310cb6_318904cuda3std3__45__cpo3endE - _ZN40_INTERNAL_d40b4bac_4_k_cu_04310cb6_318904cute7productE)
_ZN40_INTERNAL_d40b4bac_4_k_cu_04310cb6_318904cute7productE:
	.zero		1
	.type		_ZN40_INTERNAL_d40b4bac_4_k_cu_04310cb6_318904cuda3std3__45__cpo3endE,@object
	.size		_ZN40_INTERNAL_d40b4bac_4_k_cu_04310cb6_318904cuda3std3__45__cpo3endE,(_ZN40_INTERNAL_d40b4bac_4_k_cu_04310cb6_318904cuda3std3__419piecewise_constructE - _ZN40_INTERNAL_d40b4bac_4_k_cu_04310cb6_318904cuda3std3__45__cpo3endE)
_ZN40_INTERNAL_d40b4bac_4_k_cu_04310cb6_318904cuda3std3__45__cpo3endE:
	.zero		1
	.type		_ZN40_INTERNAL_d40b4bac_4_k_cu_04310cb6_318904cuda3std3__419piecewise_constructE,@object
	.size		_ZN40_INTERNAL_d40b4bac_4_k_cu_04310cb6_318904cuda3std3__419piecewise_constructE,(_ZN40_INTERNAL_d40b4bac_4_k_cu_04310cb6_318904cuda3std3__45__cpo4cendE - _ZN40_INTERNAL_d40b4bac_4_k_cu_04310cb6_318904cuda3std3__419piecewise_constructE)
_ZN40_INTERNAL_d40b4bac_4_k_cu_04310cb6_318904cuda3std3__419piecewise_constructE:
	.zero		1
	.type		_ZN40_INTERNAL_d40b4bac_4_k_cu_04310cb6_318904cuda3std3__45__cpo4cendE,@object
	.size		_ZN40_INTERNAL_d40b4bac_4_k_cu_04310cb6_318904cuda3std3__45__cpo4cendE,(_ZN40_INTERNAL_d40b4bac_4_k_cu_04310cb6_318904cuda3std6ranges3__45__cpo4swapE - _ZN40_INTERNAL_d40b4bac_4_k_cu_04310cb6_318904cuda3std3__45__cpo4cendE)
_ZN40_INTERNAL_d40b4bac_4_k_cu_04310cb6_318904cuda3std3__45__cpo4cendE:
	.zero		1
	.type		_ZN40_INTERNAL_d40b4bac_4_k_cu_04310cb6_318904cuda3std6ranges3__45__cpo4swapE,@object
	.size		_ZN40_INTERNAL_d40b4bac_4_k_cu_04310cb6_318904cuda3std6ranges3__45__cpo4swapE,(.L_10 - _ZN40_INTERNAL_d40b4bac_4_k_cu_04310cb6_318904cuda3std6ranges3__45__cpo4swapE)
_ZN40_INTERNAL_d40b4bac_4_k_cu_04310cb6_318904cuda3std6ranges3__45__cpo4swapE:
	.zero		1
.L_10:


//--------------------- .nv.constant0._ZN7cutlass13device_kernelINS_4gemm6kernel13GemmUniversalIN4cute5tupleIJiiiiEEENS1_10collective13CollectiveMmaINS1_35MainloopSm100TmaUmmaWarpSpecializedILi2ELi2ELi4ENS5_IJNS4_1CILi1EEESB_SB_EEEEENS5_IJNSA_ILi128EEESE_NSA_ILi32EEEEEENS_10bfloat16_tENS5_IJlSB_lEEESH_SI_NS4_8TiledMMAINS4_8MMA_AtomIJNS4_20SM100_MMA_F16BF16_SSISH_SH_fLi128ELi128ELNS4_4UMMA5MajorE0ELSN_0ELNSM_7ScaleInE0ELSO_0EEEEEENS4_6LayoutISC_NS5_IJNSA_ILi0EEESS_SS_EEEEENS5_IJNS4_10UnderscoreESV_SV_EEEEENS4_13SM90_TMA_LOADENS4_14ComposedLayoutINS4_7SwizzleILi2ELi4ELi3EEENS4_18smem_ptr_flag_bitsILi16EEENSR_INS5_IJNSA_ILi8EEESF_EEENS5_IJSF_SB_EEEEEEEvNS4_8identityESY_S18_vS19_EENS_8epilogue10collective18CollectiveEpilogueINS1B_23Sm100TmaWarpSpecializedILi4ELi2ELi32ELb1ELb0EEEJSG_NS5_IJNSR_ISE_SB_EENSR_ISF_SB_EEEEESH_SI_SH_SI_NS1B_6fusion15FusionCallbacksIS1F_NS1J_17LinearCombinationISH_fSH_fLNS_15FloatRoundStyleE2EEESG_S1I_JEEENS4_5SM1004TMEM4LOAD26SM100_TMEM_LOAD_32dp32b32xESY_S18_NS4_39AutoVectorizingCopyWithAssumedAlignmentILi128EEENS4_14SM90_TMA_STOREES18_S1U_S1U_EEEvvEEEEvNT_6ParamsE --------------------------
	.section	.nv.constant0._ZN7cutlass13device_kernelINS_4gemm6kernel13GemmUniversalIN4cute5tupleIJiiiiEEENS1_10collective13CollectiveMmaINS1_35MainloopSm100TmaUmmaWarpSpecializedILi2ELi2ELi4ENS5_IJNS4_1CILi1EEESB_SB_EEEEENS5_IJNSA_ILi128EEESE_NSA_ILi32EEEEEENS_10bfloat16_tENS5_IJlSB_lEEESH_SI_NS4_8TiledMMAINS4_8MMA_AtomIJNS4_20SM100_MMA_F16BF16_SSISH_SH_fLi128ELi128ELNS4_4UMMA5MajorE0ELSN_0ELNSM_7ScaleInE0ELSO_0EEEEEENS4_6LayoutISC_NS5_IJNSA_ILi0EEESS_SS_EEEEENS5_IJNS4_10UnderscoreESV_SV_EEEEENS4_13SM90_TMA_LOADENS4_14ComposedLayoutINS4_7SwizzleILi2ELi4ELi3EEENS4_18smem_ptr_flag_bitsILi16EEENSR_INS5_IJNSA_ILi8EEESF_EEENS5_IJSF_SB_EEEEEEEvNS4_8identityESY_S18_vS19_EENS_8epilogue10collective18CollectiveEpilogueINS1B_23Sm100TmaWarpSpecializedILi4ELi2ELi32ELb1ELb0EEEJSG_NS5_IJNSR_ISE_SB_EENSR_ISF_SB_EEEEESH_SI_SH_SI_NS1B_6fusion15FusionCallbacksIS1F_NS1J_17LinearCombinationISH_fSH_fLNS_15FloatRoundStyleE2EEESG_S1I_JEEENS4_5SM1004TMEM4LOAD26SM100_TMEM_LOAD_32dp32b32xESY_S18_NS4_39AutoVectorizingCopyWithAssumedAlignmentILi128EEENS4_14SM90_TMA_STOREES18_S1U_S1U_EEEvvEEEEvNT_6ParamsE,"a",@progbits
	.sectionflags	@""
	.align	4
.nv.constant0._ZN7cutlass13device_kernelINS_4gemm6kernel13GemmUniversalIN4cute5tupleIJiiiiEEENS1_10collective13CollectiveMmaINS1_35MainloopSm100TmaUmmaWarpSpecializedILi2ELi2ELi4ENS5_IJNS4_1CILi1EEESB_SB_EEEEENS5_IJNSA_ILi128EEESE_NSA_ILi32EEEEEENS_10bfloat16_tENS5_IJlSB_lEEESH_SI_NS4_8TiledMMAINS4_8MMA_AtomIJNS4_20SM100_MMA_F16BF16_SSISH_SH_fLi128ELi128ELNS4_4UMMA5MajorE0ELSN_0ELNSM_7ScaleInE0ELSO_0EEEEEENS4_6LayoutISC_NS5_IJNSA_ILi0EEESS_SS_EEEEENS5_IJNS4_10UnderscoreESV_SV_EEEEENS4_13SM90_TMA_LOADENS4_14ComposedLayoutINS4_7SwizzleILi2ELi4ELi3EEENS4_18smem_ptr_flag_bitsILi16EEENSR_INS5_IJNSA_ILi8EEESF_EEENS5_IJSF_SB_EEEEEEEvNS4_8identityESY_S18_vS19_EENS_8epilogue10collective18CollectiveEpilogueINS1B_23Sm100TmaWarpSpecializedILi4ELi2ELi32ELb1ELb0EEEJSG_NS5_IJNSR_ISE_SB_EENSR_ISF_SB_EEEEESH_SI_SH_SI_NS1B_6fusion15FusionCallbacksIS1F_NS1J_17LinearCombinationISH_fSH_fLNS_15FloatRoundStyleE2EEESG_S1I_JEEENS4_5SM1004TMEM4LOAD26SM100_TMEM_LOAD_32dp32b32xESY_S18_NS4_39AutoVectorizingCopyWithAssumedAlignmentILi128EEENS4_14SM90_TMA_STOREES18_S1U_S1U_EEEvvEEEEvNT_6ParamsE:
	.zero		2944


//--------------------- SYMBOLS --------------------------

	.type		.nv.reservedSmem.offset0,@object
	.size		.nv.reservedSmem.offset0,0x4
	.type		.nv.reservedSmem.cap,@object
	.size		.nv.reservedSmem.cap,0x4
	.type		__assertfail,@function
